	.target	sm_90a

	.elftype	@"ET_EXEC"


//--------------------- .note.nv.tkinfo           --------------------------
	.section	.note.nv.tkinfo,"",@"SHT_NOTE"
	.sectionflags	@"SHF_NOTE_NV_TKINFO"
	.tkinfo
        /*0018*/ 	.word	0x00000002
        /*0030*/ 	.string	""
        /*0030*/ 	.string	"ptxas"
        /*0030*/ 	.string	"Cuda compilation tools, release 13.0, V13.0.88"
        /*0030*/ 	.string	"Build cuda_13.0.r13.0/compiler.36424714_0"
        /*0030*/ 	.string	"-v  -suppress-debug-info  -lineinfo  -arch sm_90a "



//--------------------- .note.nv.cuinfo           --------------------------
	.section	.note.nv.cuinfo,"",@"SHT_NOTE"
	.sectionflags	@"SHF_NOTE_NV_CUINFO"
        /*0018*/ 	.short	0x0002
        /*001a*/ 	.short	0x005a
        /*001c*/ 	.short	0x0082
	.zero		2


//--------------------- .nv.info                  --------------------------
	.section	.nv.info,"",@"SHT_CUDA_INFO"
	.align	4


	//----- nvinfo : EIATTR_REGCOUNT
	.align		4
        /*0000*/ 	.byte	0x04, 0x2f
        /*0002*/ 	.short	(.L_1 - .L_0)
	.align		4
.L_0:
        /*0004*/ 	.word	index@(matmul_kernel)
        /*0008*/ 	.word	0x0000007e


	//----- nvinfo : EIATTR_FRAME_SIZE
	.align		4
.L_1:
        /*000c*/ 	.byte	0x04, 0x11
        /*000e*/ 	.short	(.L_3 - .L_2)
	.align		4
.L_2:
        /*0010*/ 	.word	index@(matmul_kernel)
        /*0014*/ 	.word	0x00000000


	//----- nvinfo : EIATTR_MIN_STACK_SIZE
	.align		4
.L_3:
        /*0018*/ 	.byte	0x04, 0x12
        /*001a*/ 	.short	(.L_5 - .L_4)
	.align		4
.L_4:
        /*001c*/ 	.word	index@(matmul_kernel)
        /*0020*/ 	.word	0x00000000
.L_5:


//--------------------- .nv.compat                --------------------------
	.section	.nv.compat,"",@"SHT_CUDA_COMPAT_INFO"
	.align	4
        /*0000*/ 	.byte	0x02, 0x09, 0x01, 0x00, 0x02, 0x02, 0x04, 0x00, 0x02, 0x05, 0x05, 0x00, 0x03, 0x07, 0x01, 0x01
        /*0010*/ 	.byte	0x02, 0x03, 0x00, 0x00, 0x02, 0x06, 0x01, 0x00, 0x04, 0x0b, 0x08, 0x00, 0x00, 0x00, 0x00, 0x00
        /*0020*/ 	.byte	0x00, 0x00, 0x00, 0x00


//--------------------- .nv.info.matmul_kernel    --------------------------
	.section	.nv.info.matmul_kernel,"",@"SHT_CUDA_INFO"
	.sectionflags	@""
	.align	4


	//----- nvinfo : EIATTR_CUDA_API_VERSION
	.align		4
        /*0000*/ 	.byte	0x04, 0x37
        /*0002*/ 	.short	(.L_7 - .L_6)
.L_6:
        /*0004*/ 	.word	0x00000082


	//----- nvinfo : EIATTR_KPARAM_INFO
	.align		4
.L_7:
        /*0008*/ 	.byte	0x04, 0x17
        /*000a*/ 	.short	(.L_9 - .L_8)
.L_8:
        /*000c*/ 	.word	0x00000000
        /*0010*/ 	.short	0x000d
        /*0012*/ 	.short	0x0048
        /*0014*/ 	.byte	0x00, 0xf4, 0x21, 0x00


	//----- nvinfo : EIATTR_KPARAM_INFO
	.align		4
.L_9:
        /*0018*/ 	.byte	0x04, 0x17
        /*001a*/ 	.short	(.L_11 - .L_10)
.L_10:
        /*001c*/ 	.word	0x00000000
        /*0020*/ 	.short	0x000c
        /*0022*/ 	.short	0x0040
        /*0024*/ 	.byte	0x00, 0xf4, 0x21, 0x00


	//----- nvinfo : EIATTR_KPARAM_INFO
	.align		4
.L_11:
        /*0028*/ 	.byte	0x04, 0x17
        /*002a*/ 	.short	(.L_13 - .L_12)
.L_12:
        /*002c*/ 	.word	0x00000000
        /*0030*/ 	.short	0x000b
        /*0032*/ 	.short	0x0038
        /*0034*/ 	.byte	0x00, 0xf0, 0x11, 0x00


	//----- nvinfo : EIATTR_KPARAM_INFO
	.align		4
.L_13:
        /*0038*/ 	.byte	0x04, 0x17
        /*003a*/ 	.short	(.L_15 - .L_14)
.L_14:
        /*003c*/ 	.word	0x00000000
        /*0040*/ 	.short	0x000a
        /*0042*/ 	.short	0x0034
        /*0044*/ 	.byte	0x00, 0xf0, 0x11, 0x00


	//----- nvinfo : EIATTR_KPARAM_INFO
	.align		4
.L_15:
        /*0048*/ 	.byte	0x04, 0x17
        /*004a*/ 	.short	(.L_17 - .L_16)
.L_16:
        /*004c*/ 	.word	0x00000000
        /*0050*/ 	.short	0x0009
        /*0052*/ 	.short	0x0030
        /*0054*/ 	.byte	0x00, 0xf0, 0x11, 0x00


	//----- nvinfo : EIATTR_KPARAM_INFO
	.align		4
.L_17:
        /*0058*/ 	.byte	0x04, 0x17
        /*005a*/ 	.short	(.L_19 - .L_18)
.L_18:
        /*005c*/ 	.word	0x00000000
        /*0060*/ 	.short	0x0008
        /*0062*/ 	.short	0x002c
        /*0064*/ 	.byte	0x00, 0xf0, 0x11, 0x00


	//----- nvinfo : EIATTR_KPARAM_INFO
	.align		4
.L_19:
        /*0068*/ 	.byte	0x04, 0x17
        /*006a*/ 	.short	(.L_21 - .L_20)
.L_20:
        /*006c*/ 	.word	0x00000000
        /*0070*/ 	.short	0x0007
        /*0072*/ 	.short	0x0028
        /*0074*/ 	.byte	0x00, 0xf0, 0x11, 0x00


	//----- nvinfo : EIATTR_KPARAM_INFO
	.align		4
.L_21:
        /*0078*/ 	.byte	0x04, 0x17
        /*007a*/ 	.short	(.L_23 - .L_22)
.L_22:
        /*007c*/ 	.word	0x00000000
        /*0080*/ 	.short	0x0006
        /*0082*/ 	.short	0x0024
        /*0084*/ 	.byte	0x00, 0xf0, 0x11, 0x00


	//----- nvinfo : EIATTR_KPARAM_INFO
	.align		4
.L_23:
        /*0088*/ 	.byte	0x04, 0x17
        /*008a*/ 	.short	(.L_25 - .L_24)
.L_24:
        /*008c*/ 	.word	0x00000000
        /*0090*/ 	.short	0x0005
        /*0092*/ 	.short	0x0020
        /*0094*/ 	.byte	0x00, 0xf0, 0x11, 0x00


	//----- nvinfo : EIATTR_KPARAM_INFO
	.align		4
.L_25:
        /*0098*/ 	.byte	0x04, 0x17
        /*009a*/ 	.short	(.L_27 - .L_26)
.L_26:
        /*009c*/ 	.word	0x00000000
        /*00a0*/ 	.short	0x0004
        /*00a2*/ 	.short	0x001c
        /*00a4*/ 	.byte	0x00, 0xf0, 0x11, 0x00


	//----- nvinfo : EIATTR_KPARAM_INFO
	.align		4
.L_27:
        /*00a8*/ 	.byte	0x04, 0x17
        /*00aa*/ 	.short	(.L_29 - .L_28)
.L_28:
        /*00ac*/ 	.word	0x00000000
        /*00b0*/ 	.short	0x0003
        /*00b2*/ 	.short	0x0018
        /*00b4*/ 	.byte	0x00, 0xf0, 0x11, 0x00


	//----- nvinfo : EIATTR_KPARAM_INFO
	.align		4
.L_29:
        /*00b8*/ 	.byte	0x04, 0x17
        /*00ba*/ 	.short	(.L_31 - .L_30)
.L_30:
        /*00bc*/ 	.word	0x00000000
        /*00c0*/ 	.short	0x0002
        /*00c2*/ 	.short	0x0010
        /*00c4*/ 	.byte	0x00, 0xf4, 0x21, 0x00


	//----- nvinfo : EIATTR_KPARAM_INFO
	.align		4
.L_31:
        /*00c8*/ 	.byte	0x04, 0x17
        /*00ca*/ 	.short	(.L_33 - .L_32)
.L_32:
        /*00cc*/ 	.word	0x00000000
        /*00d0*/ 	.short	0x0001
        /*00d2*/ 	.short	0x0008
        /*00d4*/ 	.byte	0x00, 0xf4, 0x21, 0x00


	//----- nvinfo : EIATTR_KPARAM_INFO
	.align		4
.L_33:
        /*00d8*/ 	.byte	0x04, 0x17
        /*00da*/ 	.short	(.L_35 - .L_34)
.L_34:
        /*00dc*/ 	.word	0x00000000
        /*00e0*/ 	.short	0x0000
        /*00e2*/ 	.short	0x0000
        /*00e4*/ 	.byte	0x00, 0xf4, 0x21, 0x00


	//----- nvinfo : EIATTR_SPARSE_MMA_MASK
	.align		4
.L_35:
        /*00e8*/ 	.byte	0x03, 0x50
        /*00ea*/ 	.short	0x0000


	//----- nvinfo : EIATTR_MAXREG_COUNT
	.align		4
        /*00ec*/ 	.byte	0x03, 0x1b
        /*00ee*/ 	.short	0x0080


	//----- nvinfo : EIATTR_NUM_BARRIERS
	.align		4
        /*00f0*/ 	.byte	0x02, 0x4c
        /*00f2*/ 	.byte	0x01
	.zero		1


	//----- nvinfo : EIATTR_MERCURY_ISA_VERSION
	.align		4
        /*00f4*/ 	.byte	0x03, 0x5f
        /*00f6*/ 	.short	0x0101


	//----- nvinfo : EIATTR_EXIT_INSTR_OFFSETS
	.align		4
        /*00f8*/ 	.byte	0x04, 0x1c
        /*00fa*/ 	.short	(.L_37 - .L_36)


	//   ....[0]....
.L_36:
        /*00fc*/ 	.word	0x00003120


	//   ....[1]....
        /*0100*/ 	.word	0x00003150


	//----- nvinfo : EIATTR_REQNTID
	.align		4
.L_37:
        /*0104*/ 	.byte	0x04, 0x10
        /*0106*/ 	.short	(.L_39 - .L_38)
.L_38:
        /*0108*/ 	.word	0x00000200
        /*010c*/ 	.word	0x00000001
        /*0110*/ 	.word	0x00000001


	//----- nvinfo : EIATTR_CBANK_PARAM_SIZE
	.align		4
.L_39:
        /*0114*/ 	.byte	0x03, 0x19
        /*0116*/ 	.short	0x0050


	//----- nvinfo : EIATTR_PARAM_CBANK
	.align		4
        /*0118*/ 	.byte	0x04, 0x0a
        /*011a*/ 	.short	(.L_41 - .L_40)
	.align		4
.L_40:
        /*011c*/ 	.word	index@(.nv.constant0.matmul_kernel)
        /*0120*/ 	.short	0x0210
        /*0122*/ 	.short	0x0050


	//----- nvinfo : EIATTR_SW_WAR
	.align		4
.L_41:
        /*0124*/ 	.byte	0x04, 0x36
        /*0126*/ 	.short	(.L_43 - .L_42)
.L_42:
        /*0128*/ 	.word	0x00000008
.L_43:


//--------------------- .nv.callgraph             --------------------------
	.section	.nv.callgraph,"",@"SHT_CUDA_CALLGRAPH"
	.align	4
	.sectionentsize	8
	.align		4
        /*0000*/ 	.word	0x00000000
	.align		4
        /*0004*/ 	.word	0xffffffff
	.align		4
        /*0008*/ 	.word	0x00000000
	.align		4
        /*000c*/ 	.word	0xfffffffe
	.align		4
        /*0010*/ 	.word	0x00000000
	.align		4
        /*0014*/ 	.word	0xfffffffd
	.align		4
        /*0018*/ 	.word	0x00000000
	.align		4
        /*001c*/ 	.word	0xfffffffc


//--------------------- .text.matmul_kernel       --------------------------
	.section	.text.matmul_kernel,"ax",@progbits
	.align	128
        .global         matmul_kernel
        .type           matmul_kernel,@function
        .size           matmul_kernel,(.L_x_3 - matmul_kernel)
        .other          matmul_kernel,@"STO_CUDA_ENTRY STV_DEFAULT"
matmul_kernel:
.text.matmul_kernel:
[----:B------:R-:W-:Y:S08]  /*0000*/  LDC R1, c[0x0][0x28] ;  /* 0x00000a00ff017b82 */ /* 0x000ff00000000800 */
[----:B------:R-:W0:Y:S01]  /*0010*/  LDC.64 R14, c[0x0][0x228] ;  /* 0x00008a00ff0e7b82 */ /* 0x000e220000000a00 */
[----:B------:R-:W1:Y:S01]  /*0020*/  S2R R5, SR_CTAID.X ;  /* 0x0000000000057919 */ /* 0x000e620000002500 */
[----:B------:R-:W-:Y:S01]  /*0030*/  UMOV UR12, 0x400 ;  /* 0x00000400000c7882 */ /* 0x000fe20000000000 */
[----:B------:R-:W-:Y:S01]  /*0040*/  ULDC.64 UR14, c[0x0][0x208] ;  /* 0x00008200000e7ab9 */ /* 0x000fe20000000a00 */
[----:B------:R-:W2:Y:S04]  /*0050*/  S2R R36, SR_TID.X ;  /* 0x0000000000247919 */ /* 0x000ea80000002100 */
[----:B------:R-:W3:Y:S08]  /*0060*/  LDC R89, c[0x0][0x230] ;  /* 0x00008c00ff597b82 */ /* 0x000ef00000000800 */
[----:B------:R-:W4:Y:S01]  /*0070*/  S2UR UR4, SR_CgaCtaId ;  /* 0x00000000000479c3 */ /* 0x000f220000008800 */
[----:B0-----:R-:W-:-:S05]  /*0080*/  VIADD R0, R15, 0x3f ;  /* 0x0000003f0f007836 */ /* 0x001fca0000000000 */
[----:B------:R-:W-:Y:S01]  /*0090*/  SHF.R.S32.HI R3, RZ, 0x1f, R0 ;  /* 0x0000001fff037819 */ /* 0x000fe20000011400 */
[----:B---3--:R-:W-:-:S03]  /*00a0*/  VIADD R89, R89, 0x7f ;  /* 0x0000007f59597836 */ /* 0x008fc60000000000 */
[----:B------:R-:W-:Y:S02]  /*00b0*/  LEA.HI R3, R3, R0, RZ, 0x6 ;  /* 0x0000000003037211 */ /* 0x000fe400078f30ff */
[----:B-1----:R-:W-:Y:S02]  /*00c0*/  IABS R8, R5 ;  /* 0x0000000500087213 */ /* 0x002fe40000000000 */
[----:B------:R-:W-:Y:S02]  /*00d0*/  SHF.R.S32.HI R3, RZ, 0x6, R3 ;  /* 0x00000006ff037819 */ /* 0x000fe40000011403 */
[----:B--2---:R-:W-:Y:S01]  /*00e0*/  SHF.R.U32.HI R33, RZ, 0x6, R36 ;  /* 0x00000006ff217819 */ /* 0x004fe20000011624 */
[----:B----4-:R-:W-:Y:S01]  /*00f0*/  ULEA UR12, UR4, UR12, 0x18 ;  /* 0x0000000c040c7291 */ /* 0x010fe2000f8ec03f */
[C---:B------:R-:W-:Y:S01]  /*0100*/  LOP3.LUT R35, R36.reuse, 0x180, RZ, 0xc0, !PT ;  /* 0x0000018024237812 */ /* 0x040fe200078ec0ff */
[----:B------:R-:W-:Y:S01]  /*0110*/  IMAD.SHL.U32 R4, R3, 0x8, RZ ;  /* 0x0000000803047824 */ /* 0x000fe200078e00ff */
[----:B------:R-:W-:-:S02]  /*0120*/  LOP3.LUT R34, R36, 0x7f, RZ, 0xc0, !PT ;  /* 0x0000007f24227812 */ /* 0x000fc400078ec0ff */
[----:B------:R-:W-:Y:S02]  /*0130*/  SGXT.U32 R33, R33, 0x3 ;  /* 0x000000032121781a */ /* 0x000fe40000000000 */
[-C--:B------:R-:W-:Y:S02]  /*0140*/  IABS R7, R4.reuse ;  /* 0x0000000400077213 */ /* 0x080fe40000000000 */
[----:B------:R-:W-:Y:S02]  /*0150*/  IABS R10, R4 ;  /* 0x00000004000a7213 */ /* 0x000fe40000000000 */
[----:B------:R-:W0:Y:S08]  /*0160*/  I2F.RP R0, R7 ;  /* 0x0000000700007306 */ /* 0x000e300000209400 */
[----:B0-----:R-:W0:Y:S02]  /*0170*/  MUFU.RCP R0, R0 ;  /* 0x0000000000007308 */ /* 0x001e240000001000 */
[----:B0-----:R-:W-:-:S02]  /*0180*/  VIADD R2, R0, 0xffffffe ;  /* 0x0ffffffe00027836 */ /* 0x001fc40000000000 */
[----:B------:R-:W-:-:S04]  /*0190*/  IMAD.MOV R0, RZ, RZ, -R10 ;  /* 0x000000ffff007224 */ /* 0x000fc800078e0a0a */
[----:B------:R0:W1:Y:S02]  /*01a0*/  F2I.FTZ.U32.TRUNC.NTZ R3, R2 ;  /* 0x0000000200037305 */ /* 0x000064000021f000 */
[----:B0-----:R-:W-:Y:S02]  /*01b0*/  IMAD.MOV.U32 R2, RZ, RZ, RZ ;  /* 0x000000ffff027224 */ /* 0x001fe400078e00ff */
[----:B-1----:R-:W-:-:S04]  /*01c0*/  IMAD.MOV R6, RZ, RZ, -R3 ;  /* 0x000000ffff067224 */ /* 0x002fc800078e0a03 */
[----:B------:R-:W-:Y:S02]  /*01d0*/  IMAD R9, R6, R7, RZ ;  /* 0x0000000706097224 */ /* 0x000fe400078e02ff */
[----:B------:R-:W-:Y:S02]  /*01e0*/  IMAD.MOV.U32 R6, RZ, RZ, R8 ;  /* 0x000000ffff067224 */ /* 0x000fe400078e0008 */
[----:B------:R-:W-:-:S06]  /*01f0*/  IMAD.HI.U32 R3, R3, R9, R2 ;  /* 0x0000000903037227 */ /* 0x000fcc00078e0002 */
[----:B------:R-:W-:-:S04]  /*0200*/  IMAD.HI.U32 R3, R3, R6, RZ ;  /* 0x0000000603037227 */ /* 0x000fc800078e00ff */
[----:B------:R-:W-:-:S05]  /*0210*/  IMAD R0, R3, R0, R6 ;  /* 0x0000000003007224 */ /* 0x000fca00078e0206 */
[----:B------:R-:W-:-:S13]  /*0220*/  ISETP.GT.U32.AND P1, PT, R7, R0, PT ;  /* 0x000000000700720c */ /* 0x000fda0003f24070 */
[----:B------:R-:W-:Y:S01]  /*0230*/  @!P1 IMAD.IADD R0, R0, 0x1, -R7 ;  /* 0x0000000100009824 */ /* 0x000fe200078e0a07 */
[----:B------:R-:W-:Y:S02]  /*0240*/  @!P1 IADD3 R3, R3, 0x1, RZ ;  /* 0x0000000103039810 */ /* 0x000fe40007ffe0ff */
[----:B------:R-:W-:Y:S02]  /*0250*/  ISETP.NE.AND P1, PT, R4, RZ, PT ;  /* 0x000000ff0400720c */ /* 0x000fe40003f25270 */
[----:B------:R-:W-:Y:S02]  /*0260*/  ISETP.GE.U32.AND P0, PT, R0, R7, PT ;  /* 0x000000070000720c */ /* 0x000fe40003f06070 */
[----:B------:R-:W-:-:S04]  /*0270*/  LOP3.LUT R0, R5, R4, RZ, 0x3c, !PT ;  /* 0x0000000405007212 */ /* 0x000fc800078e3cff */
[----:B------:R-:W-:Y:S01]  /*0280*/  ISETP.GE.AND P2, PT, R0, RZ, PT ;  /* 0x000000ff0000720c */ /* 0x000fe20003f46270 */
[----:B------:R-:W-:-:S06]  /*0290*/  VIADD R0, R14, 0x3f ;  /* 0x0000003f0e007836 */ /* 0x000fcc0000000000 */
[----:B------:R-:W-:-:S04]  /*02a0*/  @P0 VIADD R3, R3, 0x1 ;  /* 0x0000000103030836 */ /* 0x000fc80000000000 */
[----:B------:R-:W-:Y:S01]  /*02b0*/  IMAD.MOV.U32 R2, RZ, RZ, R3 ;  /* 0x000000ffff027224 */ /* 0x000fe200078e0003 */
[----:B------:R-:W-:-:S03]  /*02c0*/  SHF.R.S32.HI R3, RZ, 0x1f, R0 ;  /* 0x0000001fff037819 */ /* 0x000fc60000011400 */
[----:B------:R-:W-:Y:S01]  /*02d0*/  @!P2 IMAD.MOV R2, RZ, RZ, -R2 ;  /* 0x000000ffff02a224 */ /* 0x000fe200078e0a02 */
[----:B------:R-:W-:Y:S02]  /*02e0*/  @!P1 LOP3.LUT R2, RZ, R4, RZ, 0x33, !PT ;  /* 0x00000004ff029212 */ /* 0x000fe400078e33ff */
[----:B------:R-:W-:-:S03]  /*02f0*/  LEA.HI R3, R3, R0, RZ, 0x6 ;  /* 0x0000000003037211 */ /* 0x000fc600078f30ff */
[----:B------:R-:W-:Y:S02]  /*0300*/  IMAD.SHL.U32 R6, R2, 0x8, RZ ;  /* 0x0000000802067824 */ /* 0x000fe400078e00ff */
[----:B------:R-:W-:-:S03]  /*0310*/  IMAD.MOV R2, RZ, RZ, -R2 ;  /* 0x000000ffff027224 */ /* 0x000fc600078e0a02 */
[----:B------:R-:W-:Y:S01]  /*0320*/  LEA.HI.SX32 R3, R3, -R6, 0x1a ;  /* 0x8000000603037211 */ /* 0x000fe200078fd2ff */
[----:B------:R-:W-:-:S03]  /*0330*/  IMAD R4, R4, R2, R5 ;  /* 0x0000000204047224 */ /* 0x000fc600078e0205 */
[----:B------:R-:W-:Y:S02]  /*0340*/  VIMNMX R11, R3, 0x8, PT ;  /* 0x00000008030b7848 */ /* 0x000fe40003fe0100 */
[----:B------:R-:W-:Y:S02]  /*0350*/  IABS R9, R4 ;  /* 0x0000000400097213 */ /* 0x000fe40000000000 */
[----:B------:R-:W-:-:S04]  /*0360*/  IABS R7, R11 ;  /* 0x0000000b00077213 */ /* 0x000fc80000000000 */
[----:B------:R-:W0:Y:S08]  /*0370*/  I2F.RP R0, R7 ;  /* 0x0000000700007306 */ /* 0x000e300000209400 */
[----:B0-----:R-:W0:Y:S02]  /*0380*/  MUFU.RCP R0, R0 ;  /* 0x0000000000007308 */ /* 0x001e240000001000 */
[----:B0-----:R-:W-:-:S06]  /*0390*/  VIADD R3, R0, 0xffffffe ;  /* 0x0ffffffe00037836 */ /* 0x001fcc0000000000 */
[----:B------:R-:W0:Y:S02]  /*03a0*/  F2I.FTZ.U32.TRUNC.NTZ R3, R3 ;  /* 0x0000000300037305 */ /* 0x000e24000021f000 */
[----:B0-----:R-:W-:-:S05]  /*03b0*/  IMAD.MOV R8, RZ, RZ, -R3 ;  /* 0x000000ffff087224 */ /* 0x001fca00078e0a03 */
[----:B------:R-:W-:Y:S02]  /*03c0*/  MOV R2, R8 ;  /* 0x0000000800027202 */ /* 0x000fe40000000f00 */
[----:B------:R-:W-:-:S03]  /*03d0*/  IABS R8, R11 ;  /* 0x0000000b00087213 */ /* 0x000fc60000000000 */
[----:B------:R-:W-:Y:S02]  /*03e0*/  IMAD R5, R2, R7, RZ ;  /* 0x0000000702057224 */ /* 0x000fe400078e02ff */
[----:B------:R-:W-:Y:S02]  /*03f0*/  IMAD.MOV.U32 R2, RZ, RZ, RZ ;  /* 0x000000ffff027224 */ /* 0x000fe400078e00ff */
[----:B------:R-:W-:Y:S02]  /*0400*/  IMAD.MOV R0, RZ, RZ, -R8 ;  /* 0x000000ffff007224 */ /* 0x000fe400078e0a08 */
[----:B------:R-:W-:-:S06]  /*0410*/  IMAD.HI.U32 R2, R3, R5, R2 ;  /* 0x0000000503027227 */ /* 0x000fcc00078e0002 */
[----:B------:R-:W-:-:S04]  /*0420*/  IMAD.HI.U32 R2, R2, R9, RZ ;  /* 0x0000000902027227 */ /* 0x000fc800078e00ff */
[----:B------:R-:W-:-:S05]  /*0430*/  IMAD R0, R2, R0, R9 ;  /* 0x0000000002007224 */ /* 0x000fca00078e0209 */
[----:B------:R-:W-:-:S13]  /*0440*/  ISETP.GT.U32.AND P1, PT, R7, R0, PT ;  /* 0x000000000700720c */ /* 0x000fda0003f24070 */
[----:B------:R-:W-:Y:S02]  /*0450*/  @!P1 IMAD.IADD R0, R0, 0x1, -R7 ;  /* 0x0000000100009824 */ /* 0x000fe400078e0a07 */
[----:B------:R-:W-:Y:S01]  /*0460*/  @!P1 VIADD R2, R2, 0x1 ;  /* 0x0000000102029836 */ /* 0x000fe20000000000 */
[----:B------:R-:W-:Y:S02]  /*0470*/  ISETP.NE.AND P1, PT, R11, RZ, PT ;  /* 0x000000ff0b00720c */ /* 0x000fe40003f25270 */
[----:B------:R-:W-:Y:S02]  /*0480*/  ISETP.GE.U32.AND P0, PT, R0, R7, PT ;  /* 0x000000070000720c */ /* 0x000fe40003f06070 */
[----:B------:R-:W-:-:S04]  /*0490*/  LOP3.LUT R0, R4, R11, RZ, 0x3c, !PT ;  /* 0x0000000b04007212 */ /* 0x000fc800078e3cff */
[----:B------:R-:W-:-:S07]  /*04a0*/  ISETP.GE.AND P2, PT, R0, RZ, PT ;  /* 0x000000ff0000720c */ /* 0x000fce0003f46270 */
[----:B------:R-:W-:Y:S01]  /*04b0*/  @P0 VIADD R2, R2, 0x1 ;  /* 0x0000000102020836 */ /* 0x000fe20000000000 */
[----:B------:R-:W-:-:S05]  /*04c0*/  ISETP.GT.AND P0, PT, R89, 0x7f, PT ;  /* 0x0000007f5900780c */ /* 0x000fca0003f04270 */
[----:B------:R-:W-:Y:S01]  /*04d0*/  @!P2 IMAD.MOV R2, RZ, RZ, -R2 ;  /* 0x000000ffff02a224 */ /* 0x000fe200078e0a02 */
[----:B------:R-:W-:-:S05]  /*04e0*/  @!P1 LOP3.LUT R2, RZ, R11, RZ, 0x33, !PT ;  /* 0x0000000bff029212 */ /* 0x000fca00078e33ff */
[----:B------:R-:W-:Y:S02]  /*04f0*/  IMAD.MOV R0, RZ, RZ, -R2 ;  /* 0x000000ffff007224 */ /* 0x000fe400078e0a02 */
[----:B------:R-:W-:Y:S01]  /*0500*/  @!P0 IMAD.SHL.U32 R32, R36, 0x2, RZ ;  /* 0x0000000224208824 */ /* 0x000fe200078e00ff */
[----:B------:R-:W-:Y:S01]  /*0510*/  @!P0 CS2R R24, SRZ ;  /* 0x0000000000188805 */ /* 0x000fe2000001ff00 */
[----:B------:R-:W-:Y:S01]  /*0520*/  IMAD R0, R11, R0, R4 ;  /* 0x000000000b007224 */ /* 0x000fe200078e0204 */
[----:B------:R-:W-:Y:S01]  /*0530*/  @!P0 CS2R R26, SRZ ;  /* 0x00000000001a8805 */ /* 0x000fe2000001ff00 */
[----:B------:R-:W-:-:S03]  /*0540*/  IMAD.SHL.U32 R23, R2, 0x40, RZ ;  /* 0x0000004002177824 */ /* 0x000fc600078e00ff */
[----:B------:R-:W-:Y:S02]  /*0550*/  IADD3 R3, R6, R0, RZ ;  /* 0x0000000006037210 */ /* 0x000fe40007ffe0ff */
[----:B------:R-:W-:-:S05]  /*0560*/  LOP3.LUT R0, R36, 0x3f, RZ, 0xc0, !PT ;  /* 0x0000003f24007812 */ /* 0x000fca00078ec0ff */
[----:B------:R-:W-:Y:S01]  /*0570*/  IMAD R22, R3, 0x40, R0 ;  /* 0x0000004003167824 */ /* 0x000fe200078e0200 */
[----:B------:R-:W-:Y:S06]  /*0580*/  @!P0 BRA `(.L_x_0) ;  /* 0x0000002400988947 */ /* 0x000fec0003800000 */
[----:B------:R-:W-:Y:S01]  /*0590*/  IABS R17, R14 ;  /* 0x0000000e00117213 */ /* 0x000fe20000000000 */
[--C-:B------:R-:W-:Y:S01]  /*05a0*/  IMAD R47, R0, 0x2, R35.reuse ;  /* 0x00000002002f7824 */ /* 0x100fe200078e0223 */
[----:B------:R-:W-:Y:S01]  /*05b0*/  IABS R2, R15 ;  /* 0x0000000f00027213 */ /* 0x000fe20000000000 */
[----:B------:R-:W0:Y:S01]  /*05c0*/  LDC.64 R72, c[0x0][0x218] ;  /* 0x00008600ff487b82 */ /* 0x000e220000000a00 */
[----:B------:R-:W1:Y:S01]  /*05d0*/  I2F.RP R8, R17 ;  /* 0x0000001100087306 */ /* 0x000e620000209400 */
[----:B------:R-:W-:Y:S01]  /*05e0*/  ISETP.GE.AND P5, PT, R22, RZ, PT ;  /* 0x000000ff1600720c */ /* 0x000fe20003fa6270 */
[----:B------:R-:W-:Y:S01]  /*05f0*/  USHF.R.U32.HI UR13, URZ, 0x4, UR12 ;  /* 0x000000043f0d7899 */ /* 0x000fe2000801160c */
[----:B------:R-:W-:Y:S01]  /*0600*/  SHF.R.U32.HI R0, RZ, 0x3, R35 ;  /* 0x00000003ff007819 */ /* 0x000fe20000011623 */
[----:B------:R-:W-:Y:S01]  /*0610*/  ULDC UR4, c[0x0][0x234] ;  /* 0x00008d0000047ab9 */ /* 0x000fe20000000800 */
[C---:B------:R-:W-:Y:S01]  /*0620*/  LOP3.LUT R56, R36.reuse, 0x1c0, RZ, 0xc0, !PT ;  /* 0x000001c024387812 */ /* 0x040fe200078ec0ff */
[----:B------:R-:W-:Y:S01]  /*0630*/  USGXT.U32 UR13, UR13, 0xe ;  /* 0x0000000e0d0d789a */ /* 0x000fe20008000000 */
[----:B------:R-:W-:Y:S01]  /*0640*/  LOP3.LUT R0, R47, R0, RZ, 0x3c, !PT ;  /* 0x000000002f007212 */ /* 0x000fe200078e3cff */
[----:B------:R-:W2:Y:S01]  /*0650*/  I2F.RP R3, R2 ;  /* 0x0000000200037306 */ /* 0x000ea20000209400 */
[----:B------:R-:W3:Y:S01]  /*0660*/  LDC R57, c[0x0][0x23c] ;  /* 0x00008f00ff397b82 */ /* 0x000ee20000000800 */
[----:B------:R-:W-:Y:S01]  /*0670*/  ULDC.64 UR6, c[0x0][0x210] ;  /* 0x0000840000067ab9 */ /* 0x000fe20000000a00 */
[C---:B------:R-:W-:Y:S01]  /*0680*/  LOP3.LUT R42, R33.reuse, 0x10, RZ, 0xfc, !PT ;  /* 0x00000010212a7812 */ /* 0x040fe200078efcff */
[----:B------:R-:W-:Y:S01]  /*0690*/  IMAD.SHL.U32 R32, R36, 0x2, RZ ;  /* 0x0000000224207824 */ /* 0x000fe200078e00ff */
[C---:B------:R-:W-:Y:S01]  /*06a0*/  LOP3.LUT R44, R33.reuse, 0x20, RZ, 0xfc, !PT ;  /* 0x00000020212c7812 */ /* 0x040fe200078efcff */
[----:B------:R-:W-:Y:S01]  /*06b0*/  UIADD3 UR8, UP0, UR13, 0x80, URZ ;  /* 0x000000800d087890 */ /* 0x000fe2000ff1e03f */
[C---:B------:R-:W-:Y:S01]  /*06c0*/  LOP3.LUT R46, R33.reuse, 0x30, RZ, 0xfc, !PT ;  /* 0x00000030212e7812 */ /* 0x040fe200078efcff */
[----:B-1----:R-:W1:Y:S01]  /*06d0*/  MUFU.RCP R8, R8 ;  /* 0x0000000800087308 */ /* 0x002e620000001000 */
[----:B------:R-:W4:Y:S01]  /*06e0*/  LDC R88, c[0x0][0x238] ;  /* 0x00008e00ff587b82 */ /* 0x000f220000000800 */
[C---:B------:R-:W-:Y:S01]  /*06f0*/  LOP3.LUT R47, R33.reuse, 0x38, RZ, 0xfc, !PT ;  /* 0x00000038212f7812 */ /* 0x040fe200078efcff */
[----:B------:R-:W-:Y:S01]  /*0700*/  UIADD3 UR41, UR12, 0x4000, URZ ;  /* 0x000040000c297890 */ /* 0x000fe2000fffe03f */
[C---:B------:R-:W-:Y:S01]  /*0710*/  LOP3.LUT R48, R33.reuse, 0x40, RZ, 0xfc, !PT ;  /* 0x0000004021307812 */ /* 0x040fe200078efcff */
[----:B------:R-:W-:Y:S01]  /*0720*/  ULDC UR40, c[0x0][0x230] ;  /* 0x00008c0000287ab9 */ /* 0x000fe20000000800 */
[----:B------:R-:W-:-:S02]  /*0730*/  LOP3.LUT R49, R33, 0x48, RZ, 0xfc, !PT ;  /* 0x0000004821317812 */ /* 0x000fc400078efcff */
[----:B--2---:R-:W2:Y:S01]  /*0740*/  MUFU.RCP R3, R3 ;  /* 0x0000000300037308 */ /* 0x004ea20000001000 */
[C---:B------:R-:W-:Y:S02]  /*0750*/  LOP3.LUT R50, R33.reuse, 0x50, RZ, 0xfc, !PT ;  /* 0x0000005021327812 */ /* 0x040fe400078efcff */
[C---:B------:R-:W-:Y:S02]  /*0760*/  LOP3.LUT R51, R33.reuse, 0x58, RZ, 0xfc, !PT ;  /* 0x0000005821337812 */ /* 0x040fe400078efcff */
[C---:B------:R-:W-:Y:S02]  /*0770*/  LOP3.LUT R52, R33.reuse, 0x60, RZ, 0xfc, !PT ;  /* 0x0000006021347812 */ /* 0x040fe400078efcff */
[C---:B------:R-:W-:Y:S01]  /*0780*/  LOP3.LUT R53, R33.reuse, 0x68, RZ, 0xfc, !PT ;  /* 0x0000006821357812 */ /* 0x040fe200078efcff */
[----:B-1----:R-:W-:Y:S01]  /*0790*/  VIADD R6, R8, 0xffffffe ;  /* 0x0ffffffe08067836 */ /* 0x002fe20000000000 */
[----:B------:R-:W-:Y:S02]  /*07a0*/  IABS R8, R22 ;  /* 0x0000001600087213 */ /* 0x000fe40000000000 */
[C---:B------:R-:W-:Y:S01]  /*07b0*/  LOP3.LUT R54, R33.reuse, 0x70, RZ, 0xfc, !PT ;  /* 0x0000007021367812 */ /* 0x040fe200078efcff */
[----:B------:R1:W5:Y:S01]  /*07c0*/  F2I.FTZ.U32.TRUNC.NTZ R7, R6 ;  /* 0x0000000600077305 */ /* 0x000362000021f000 */
[----:B------:R-:W-:-:S02]  /*07d0*/  LOP3.LUT R55, R33, 0x78, RZ, 0xfc, !PT ;  /* 0x0000007821377812 */ /* 0x000fc400078efcff */
[----:B------:R-:W-:Y:S01]  /*07e0*/  SHF.R.U32.HI R61, RZ, 0x2, R56 ;  /* 0x00000002ff3d7819 */ /* 0x000fe20000011638 */
[----:B--2---:R-:W-:Y:S02]  /*07f0*/  VIADD R4, R3, 0xffffffe ;  /* 0x0ffffffe03047836 */ /* 0x004fe40000000000 */
[----:B---3--:R-:W-:Y:S01]  /*0800*/  IMAD R56, R34, R57, RZ ;  /* 0x0000003922387224 */ /* 0x008fe200078e02ff */
[----:B------:R-:W-:Y:S01]  /*0810*/  SHF.L.U32 R57, R57, 0x7, RZ ;  /* 0x0000000739397819 */ /* 0x000fe200000006ff */
[----:B------:R-:W2:Y:S01]  /*0820*/  F2I.FTZ.U32.TRUNC.NTZ R5, R4 ;  /* 0x0000000400057305 */ /* 0x000ea2000021f000 */
[----:B-1----:R-:W-:Y:S01]  /*0830*/  IMAD.MOV.U32 R6, RZ, RZ, RZ ;  /* 0x000000ffff067224 */ /* 0x002fe200078e00ff */
[----:B------:R-:W-:Y:S01]  /*0840*/  LOP3.LUT R90, R61, 0x3fe, R32, 0x78, !PT ;  /* 0x000003fe3d5a7812 */ /* 0x000fe200078e7820 */
[----:B----4-:R-:W-:Y:S02]  /*0850*/  IMAD.SHL.U32 R58, R88, 0x80, RZ ;  /* 0x00000080583a7824 */ /* 0x010fe400078e00ff */
[----:B------:R-:W-:-:S02]  /*0860*/  IMAD R59, R33, R88, RZ ;  /* 0x00000058213b7224 */ /* 0x000fc400078e02ff */
[--C-:B-----5:R-:W-:Y:S02]  /*0870*/  IMAD.MOV R10, RZ, RZ, -R7.reuse ;  /* 0x000000ffff0a7224 */ /* 0x120fe400078e0a07 */
[-C--:B------:R-:W-:Y:S02]  /*0880*/  IMAD R74, R55, R88.reuse, RZ ;  /* 0x00000058374a7224 */ /* 0x080fe400078e02ff */
[----:B------:R-:W-:Y:S01]  /*0890*/  IMAD R9, R10, R17, RZ ;  /* 0x000000110a097224 */ /* 0x000fe200078e02ff */
[----:B------:R-:W-:Y:S01]  /*08a0*/  LEA.HI R10, R35, R23, RZ, 0x19 ;  /* 0x00000017230a7211 */ /* 0x000fe200078fc8ff */
[----:B------:R-:W-:Y:S02]  /*08b0*/  IMAD R75, R54, R88, RZ ;  /* 0x00000058364b7224 */ /* 0x000fe400078e02ff */
[----:B------:R-:W-:Y:S01]  /*08c0*/  IMAD.HI.U32 R7, R7, R9, R6 ;  /* 0x0000000907077227 */ /* 0x000fe200078e0006 */
[----:B------:R-:W-:Y:S02]  /*08d0*/  IADD3 R3, R10, 0x3c, RZ ;  /* 0x0000003c0a037810 */ /* 0x000fe40007ffe0ff */
[----:B------:R-:W-:Y:S01]  /*08e0*/  IABS R45, R10 ;  /* 0x0000000a002d7213 */ /* 0x000fe20000000000 */
[----:B--2---:R-:W-:Y:S01]  /*08f0*/  IMAD.MOV R9, RZ, RZ, -R5 ;  /* 0x000000ffff097224 */ /* 0x004fe200078e0a05 */
[----:B------:R-:W-:Y:S01]  /*0900*/  IABS R6, R3 ;  /* 0x0000000300067213 */ /* 0x000fe20000000000 */
[----:B------:R-:W-:Y:S01]  /*0910*/  IMAD.HI.U32 R7, R7, R8, RZ ;  /* 0x0000000807077227 */ /* 0x000fe200078e00ff */
[----:B------:R-:W-:-:S03]  /*0920*/  ISETP.GE.AND P4, PT, R3, RZ, PT ;  /* 0x000000ff0300720c */ /* 0x000fc60003f86270 */
[----:B------:R-:W-:Y:S02]  /*0930*/  IMAD.MOV R4, RZ, RZ, -R7 ;  /* 0x000000ffff047224 */ /* 0x000fe400078e0a07 */
[----:B------:R-:W-:Y:S02]  /*0940*/  IMAD R7, R9, R2, RZ ;  /* 0x0000000209077224 */ /* 0x000fe400078e02ff */
[C---:B------:R-:W-:Y:S02]  /*0950*/  IMAD R8, R17.reuse, R4, R8 ;  /* 0x0000000411087224 */ /* 0x040fe400078e0208 */
[----:B------:R-:W-:Y:S02]  /*0960*/  IMAD.MOV.U32 R4, RZ, RZ, RZ ;  /* 0x000000ffff047224 */ /* 0x000fe400078e00ff */
[----:B------:R-:W-:Y:S01]  /*0970*/  VIADD R12, R10, 0x38 ;  /* 0x000000380a0c7836 */ /* 0x000fe20000000000 */
[----:B------:R-:W-:Y:S01]  /*0980*/  ISETP.GT.U32.AND P0, PT, R17, R8, PT ;  /* 0x000000081100720c */ /* 0x000fe20003f04070 */
[----:B------:R-:W-:Y:S01]  /*0990*/  IMAD.HI.U32 R5, R5, R7, R4 ;  /* 0x0000000705057227 */ /* 0x000fe200078e0004 */
[----:B------:R-:W-:-:S02]  /*09a0*/  SHF.R.S32.HI R4, RZ, 0x1f, R89 ;  /* 0x0000001fff047819 */ /* 0x000fc40000011459 */
[----:B------:R-:W-:Y:S01]  /*09b0*/  IABS R9, R12 ;  /* 0x0000000c00097213 */ /* 0x000fe20000000000 */
[----:B------:R-:W-:Y:S01]  /*09c0*/  VIADD R16, R10, 0x34 ;  /* 0x000000340a107836 */ /* 0x000fe20000000000 */
[----:B------:R-:W-:Y:S01]  /*09d0*/  LEA.HI R89, R4, R89, RZ, 0x7 ;  /* 0x0000005904597211 */ /* 0x000fe200078f38ff */
[----:B------:R-:W-:Y:S01]  /*09e0*/  IMAD.MOV.U32 R7, RZ, RZ, R6 ;  /* 0x000000ffff077224 */ /* 0x000fe200078e0006 */
[----:B------:R-:W-:Y:S01]  /*09f0*/  ISETP.GE.AND P3, PT, R12, RZ, PT ;  /* 0x000000ff0c00720c */ /* 0x000fe20003f66270 */
[C---:B------:R-:W-:Y:S01]  /*0a00*/  IMAD.HI.U32 R4, R5.reuse, R9, RZ ;  /* 0x0000000905047227 */ /* 0x040fe200078e00ff */
[----:B------:R-:W-:Y:S02]  /*0a10*/  IABS R11, R16 ;  /* 0x00000010000b7213 */ /* 0x000fe40000000000 */
[----:B------:R-:W-:Y:S01]  /*0a20*/  SHF.R.S32.HI R89, RZ, 0x7, R89 ;  /* 0x00000007ff597819 */ /* 0x000fe20000011459 */
[----:B------:R-:W-:Y:S01]  /*0a30*/  IMAD.HI.U32 R6, R5, R7, RZ ;  /* 0x0000000705067227 */ /* 0x000fe200078e00ff */
[----:B------:R-:W-:-:S03]  /*0a40*/  IADD3 R4, -R4, RZ, RZ ;  /* 0x000000ff04047210 */ /* 0x000fc60007ffe1ff */
[----:B------:R-:W-:Y:S02]  /*0a50*/  @!P0 IMAD.IADD R8, R8, 0x1, -R17 ;  /* 0x0000000108088824 */ /* 0x000fe400078e0a11 */
[C---:B------:R-:W-:Y:S02]  /*0a60*/  IMAD R9, R2.reuse, R4, R9 ;  /* 0x0000000402097224 */ /* 0x040fe400078e0209 */
[----:B------:R-:W-:Y:S01]  /*0a70*/  IMAD.MOV R6, RZ, RZ, -R6 ;  /* 0x000000ffff067224 */ /* 0x000fe200078e0a06 */
[----:B------:R-:W-:Y:S01]  /*0a80*/  ISETP.GT.U32.AND P0, PT, R17, R8, PT ;  /* 0x000000081100720c */ /* 0x000fe20003f04070 */
[----:B------:R-:W-:Y:S01]  /*0a90*/  IMAD.HI.U32 R3, R5, R11, RZ ;  /* 0x0000000b05037227 */ /* 0x000fe200078e00ff */
[----:B------:R-:W-:-:S03]  /*0aa0*/  ISETP.GT.U32.AND P2, PT, R2, R9, PT ;  /* 0x000000090200720c */ /* 0x000fc60003f44070 */
[----:B------:R-:W-:Y:S02]  /*0ab0*/  IMAD R7, R2, R6, R7 ;  /* 0x0000000602077224 */ /* 0x000fe400078e0207 */
[----:B------:R-:W-:Y:S02]  /*0ac0*/  IMAD.MOV R6, RZ, RZ, -R3 ;  /* 0x000000ffff067224 */ /* 0x000fe400078e0a03 */
[----:B------:R-:W-:Y:S01]  /*0ad0*/  VIADD R18, R10, 0x30 ;  /* 0x000000300a127836 */ /* 0x000fe20000000000 */
[C---:B------:R-:W-:Y:S01]  /*0ae0*/  ISETP.GT.U32.AND P1, PT, R2.reuse, R7, PT ;  /* 0x000000070200720c */ /* 0x040fe20003f24070 */
[----:B------:R-:W-:Y:S02]  /*0af0*/  IMAD R11, R2, R6, R11 ;  /* 0x00000006020b7224 */ /* 0x000fe400078e020b */
[----:B------:R-:W-:Y:S01]  /*0b00*/  @!P0 IMAD.IADD R8, R8, 0x1, -R17 ;  /* 0x0000000108088824 */ /* 0x000fe200078e0a11 */
[----:B------:R-:W-:Y:S01]  /*0b10*/  IABS R13, R18 ;  /* 0x00000012000d7213 */ /* 0x000fe20000000000 */
[----:B------:R-:W-:Y:S01]  /*0b20*/  VIADD R6, R10, 0x28 ;  /* 0x000000280a067836 */ /* 0x000fe20000000000 */
[----:B------:R-:W-:Y:S01]  /*0b30*/  @!P2 IADD3 R9, R9, -R2, RZ ;  /* 0x800000020909a210 */ /* 0x000fe20007ffe0ff */
[----:B------:R-:W-:Y:S01]  /*0b40*/  IMAD.MOV.U32 R3, RZ, RZ, R8 ;  /* 0x000000ffff037224 */ /* 0x000fe200078e0008 */
[----:B------:R-:W-:Y:S01]  /*0b50*/  ISETP.NE.AND P0, PT, R14, RZ, PT ;  /* 0x000000ff0e00720c */ /* 0x000fe20003f05270 */
[----:B------:R-:W-:Y:S01]  /*0b60*/  IMAD.HI.U32 R4, R5, R13, RZ ;  /* 0x0000000d05047227 */ /* 0x000fe200078e00ff */
[----:B------:R-:W-:-:S02]  /*0b70*/  ISETP.GT.U32.AND P2, PT, R2, R9, PT ;  /* 0x000000090200720c */ /* 0x000fc40003f44070 */
[----:B------:R-:W-:Y:S01]  /*0b80*/  IABS R19, R6 ;  /* 0x0000000600137213 */ /* 0x000fe20000000000 */
[----:B------:R-:W-:Y:S02]  /*0b90*/  IMAD.MOV R8, RZ, RZ, -R4 ;  /* 0x000000ffff087224 */ /* 0x000fe400078e0a04 */
[----:B------:R-:W-:Y:S02]  /*0ba0*/  VIADD R4, R10, 0x2c ;  /* 0x0000002c0a047836 */ /* 0x000fe40000000000 */
[--C-:B------:R-:W-:Y:S01]  /*0bb0*/  @!P1 IMAD.IADD R7, R7, 0x1, -R2.reuse ;  /* 0x0000000107079824 */ /* 0x100fe200078e0a02 */
[----:B------:R-:W-:Y:S01]  /*0bc0*/  ISETP.GE.AND P1, PT, R16, RZ, PT ;  /* 0x000000ff1000720c */ /* 0x000fe20003f26270 */
[----:B------:R-:W-:Y:S01]  /*0bd0*/  @!P5 IMAD.MOV R3, RZ, RZ, -R3 ;  /* 0x000000ffff03d224 */ /* 0x000fe200078e0a03 */
[----:B------:R-:W-:Y:S01]  /*0be0*/  IABS R17, R4 ;  /* 0x0000000400117213 */ /* 0x000fe20000000000 */
[C---:B------:R-:W-:Y:S01]  /*0bf0*/  IMAD R13, R2.reuse, R8, R13 ;  /* 0x00000008020d7224 */ /* 0x040fe200078e020d */
[C---:B------:R-:W-:Y:S01]  /*0c00*/  ISETP.GT.U32.AND P6, PT, R2.reuse, R7, PT ;  /* 0x000000070200720c */ /* 0x040fe20003fc4070 */
[----:B------:R-:W-:Y:S01]  /*0c10*/  @!P2 IMAD.IADD R9, R9, 0x1, -R2 ;  /* 0x000000010909a824 */ /* 0x000fe200078e0a02 */
[----:B------:R-:W-:Y:S01]  /*0c20*/  ISETP.GT.U32.AND P2, PT, R2, R11, PT ;  /* 0x0000000b0200720c */ /* 0x000fe20003f44070 */
[----:B------:R-:W-:Y:S01]  /*0c30*/  VIADD R12, R10, 0x20 ;  /* 0x000000200a0c7836 */ /* 0x000fe20000000000 */
[----:B------:R-:W-:Y:S01]  /*0c40*/  @!P0 LOP3.LUT R3, RZ, R14, RZ, 0x33, !PT ;  /* 0x0000000eff038212 */ /* 0x000fe200078e33ff */
[----:B------:R-:W-:Y:S01]  /*0c50*/  @!P3 IMAD.MOV R9, RZ, RZ, -R9 ;  /* 0x000000ffff09b224 */ /* 0x000fe200078e0a09 */
[----:B------:R-:W-:Y:S01]  /*0c60*/  ISETP.GE.AND P0, PT, R4, RZ, PT ;  /* 0x000000ff0400720c */ /* 0x000fe20003f06270 */
[----:B------:R-:W-:Y:S01]  /*0c70*/  IMAD.HI.U32 R4, R5, R17, RZ ;  /* 0x0000001105047227 */ /* 0x000fe200078e00ff */
[----:B------:R-:W-:-:S02]  /*0c80*/  ISETP.GT.U32.AND P3, PT, R2, R13, PT ;  /* 0x0000000d0200720c */ /* 0x000fc40003f64070 */
[----:B------:R-:W-:Y:S01]  /*0c90*/  IADD3 R14, R10, 0x1c, RZ ;  /* 0x0000001c0a0e7810 */ /* 0x000fe20007ffe0ff */
[----:B------:R-:W-:Y:S01]  /*0ca0*/  IMAD.MOV R4, RZ, RZ, -R4 ;  /* 0x000000ffff047224 */ /* 0x000fe200078e0a04 */
[----:B------:R-:W-:Y:S01]  /*0cb0*/  IABS R25, R12 ;  /* 0x0000000c00197213 */ /* 0x000fe20000000000 */
[--C-:B------:R-:W-:Y:S01]  /*0cc0*/  @!P6 IMAD.IADD R7, R7, 0x1, -R2.reuse ;  /* 0x000000010707e824 */ /* 0x100fe200078e0a02 */
[----:B------:R-:W-:Y:S01]  /*0cd0*/  ISETP.GE.AND P6, PT, R6, RZ, PT ;  /* 0x000000ff0600720c */ /* 0x000fe20003fc6270 */
[----:B------:R-:W-:Y:S01]  /*0ce0*/  @!P2 IMAD.IADD R11, R11, 0x1, -R2 ;  /* 0x000000010b0ba824 */ /* 0x000fe200078e0a02 */
[----:B------:R-:W-:Y:S01]  /*0cf0*/  IABS R27, R14 ;  /* 0x0000000e001b7213 */ /* 0x000fe20000000000 */
[----:B------:R-:W-:Y:S01]  /*0d00*/  IMAD R17, R2, R4, R17 ;  /* 0x0000000402117224 */ /* 0x000fe200078e0211 */
[----:B------:R-:W-:Y:S01]  /*0d10*/  ISETP.GE.AND P5, PT, R18, RZ, PT ;  /* 0x000000ff1200720c */ /* 0x000fe20003fa6270 */
[----:B------:R-:W-:Y:S01]  /*0d20*/  VIADD R6, R10, 0x24 ;  /* 0x000000240a067836 */ /* 0x000fe20000000000 */
[----:B------:R-:W-:Y:S01]  /*0d30*/  ISETP.GT.U32.AND P2, PT, R2, R11, PT ;  /* 0x0000000b0200720c */ /* 0x000fe20003f44070 */
[----:B------:R-:W-:-:S02]  /*0d40*/  @!P4 IMAD.MOV R7, RZ, RZ, -R7 ;  /* 0x000000ffff07c224 */ /* 0x000fc400078e0a07 */
[----:B------:R-:W-:Y:S01]  /*0d50*/  @!P3 IMAD.IADD R13, R13, 0x1, -R2 ;  /* 0x000000010d0db824 */ /* 0x000fe200078e0a02 */
[----:B------:R-:W-:Y:S01]  /*0d60*/  ISETP.GE.AND P4, PT, R6, RZ, PT ;  /* 0x000000ff0600720c */ /* 0x000fe20003f86270 */
[----:B------:R-:W-:Y:S01]  /*0d70*/  VIADD R16, R10, 0x18 ;  /* 0x000000180a107836 */ /* 0x000fe20000000000 */
[----:B------:R-:W-:Y:S01]  /*0d80*/  IABS R21, R6 ;  /* 0x0000000600157213 */ /* 0x000fe20000000000 */
[----:B------:R-:W-:-:S03]  /*0d90*/  IMAD.HI.U32 R6, R5, R19, RZ ;  /* 0x0000001305067227 */ /* 0x000fc600078e00ff */
[----:B------:R-:W-:Y:S01]  /*0da0*/  IABS R29, R16 ;  /* 0x00000010001d7213 */ /* 0x000fe20000000000 */
[----:B------:R-:W-:Y:S02]  /*0db0*/  IMAD.MOV R6, RZ, RZ, -R6 ;  /* 0x000000ffff067224 */ /* 0x000fe400078e0a06 */
[----:B------:R-:W-:Y:S01]  /*0dc0*/  @!P2 IMAD.IADD R11, R11, 0x1, -R2 ;  /* 0x000000010b0ba824 */ /* 0x000fe200078e0a02 */
[----:B------:R-:W-:Y:S01]  /*0dd0*/  ISETP.GT.U32.AND P2, PT, R2, R17, PT ;  /* 0x000000110200720c */ /* 0x000fe20003f44070 */
[----:B------:R-:W-:-:S03]  /*0de0*/  IMAD.HI.U32 R4, R5, R21, RZ ;  /* 0x0000001505047227 */ /* 0x000fc600078e00ff */
[----:B------:R-:W-:Y:S01]  /*0df0*/  @!P1 IADD3 R11, -R11, RZ, RZ ;  /* 0x000000ff0b0b9210 */ /* 0x000fe20007ffe1ff */
[C---:B------:R-:W-:Y:S02]  /*0e00*/  IMAD R19, R2.reuse, R6, R19 ;  /* 0x0000000602137224 */ /* 0x040fe400078e0213 */
[----:B------:R-:W-:Y:S02]  /*0e10*/  IMAD.MOV R4, RZ, RZ, -R4 ;  /* 0x000000ffff047224 */ /* 0x000fe400078e0a04 */
[----:B------:R-:W-:Y:S01]  /*0e20*/  IMAD.HI.U32 R6, R5, R25, RZ ;  /* 0x0000001905067227 */ /* 0x000fe200078e00ff */
[----:B------:R-:W-:-:S03]  /*0e30*/  ISETP.GT.U32.AND P3, PT, R2, R19, PT ;  /* 0x000000130200720c */ /* 0x000fc60003f64070 */
[----:B------:R-:W-:Y:S01]  /*0e40*/  @!P2 IMAD.IADD R17, R17, 0x1, -R2 ;  /* 0x000000011111a824 */ /* 0x000fe200078e0a02 */
[C---:B------:R-:W-:Y:S01]  /*0e50*/  ISETP.GT.U32.AND P2, PT, R2.reuse, R13, PT ;  /* 0x0000000d0200720c */ /* 0x040fe20003f44070 */
[C---:B------:R-:W-:Y:S02]  /*0e60*/  IMAD R21, R2.reuse, R4, R21 ;  /* 0x0000000402157224 */ /* 0x040fe400078e0215 */
[----:B------:R-:W-:Y:S01]  /*0e70*/  IMAD.HI.U32 R4, R5, R27, RZ ;  /* 0x0000001b05047227 */ /* 0x000fe200078e00ff */
[----:B------:R-:W-:-:S03]  /*0e80*/  ISETP.GT.U32.AND P1, PT, R2, R17, PT ;  /* 0x000000110200720c */ /* 0x000fc60003f24070 */
[----:B------:R-:W-:Y:S02]  /*0e90*/  IMAD.MOV R4, RZ, RZ, -R4 ;  /* 0x000000ffff047224 */ /* 0x000fe400078e0a04 */
[----:B------:R-:W-:Y:S02]  /*0ea0*/  VIADD R18, R10, 0x14 ;  /* 0x000000140a127836 */ /* 0x000fe40000000000 */
[----:B------:R-:W-:Y:S02]  /*0eb0*/  IMAD.MOV R6, RZ, RZ, -R6 ;  /* 0x000000ffff067224 */ /* 0x000fe400078e0a06 */
[C---:B------:R-:W-:Y:S01]  /*0ec0*/  IMAD R27, R2.reuse, R4, R27 ;  /* 0x00000004021b7224 */ /* 0x040fe200078e021b */
[----:B------:R-:W-:Y:S01]  /*0ed0*/  IABS R31, R18 ;  /* 0x00000012001f7213 */ /* 0x000fe20000000000 */
[----:B------:R-:W-:Y:S02]  /*0ee0*/  IMAD R25, R2, R6, R25 ;  /* 0x0000000602197224 */ /* 0x000fe400078e0219 */
[----:B------:R-:W-:-:S02]  /*0ef0*/  @!P3 IMAD.IADD R19, R19, 0x1, -R2 ;  /* 0x000000011313b824 */ /* 0x000fc400078e0a02 */
[--C-:B------:R-:W-:Y:S01]  /*0f00*/  @!P2 IMAD.IADD R13, R13, 0x1, -R2.reuse ;  /* 0x000000010d0da824 */ /* 0x100fe200078e0a02 */
[C---:B------:R-:W-:Y:S01]  /*0f10*/  ISETP.GT.U32.AND P2, PT, R2.reuse, R21, PT ;  /* 0x000000150200720c */ /* 0x040fe20003f44070 */
[----:B------:R-:W-:Y:S01]  /*0f20*/  @!P1 IMAD.IADD R17, R17, 0x1, -R2 ;  /* 0x0000000111119824 */ /* 0x000fe200078e0a02 */
[C---:B------:R-:W-:Y:S01]  /*0f30*/  ISETP.GT.U32.AND P1, PT, R2.reuse, R27, PT ;  /* 0x0000001b0200720c */ /* 0x040fe20003f24070 */
[----:B------:R-:W-:Y:S01]  /*0f40*/  IMAD.HI.U32 R6, R5, R29, RZ ;  /* 0x0000001d05067227 */ /* 0x000fe200078e00ff */
[----:B------:R-:W-:-:S03]  /*0f50*/  ISETP.GT.U32.AND P3, PT, R2, R19, PT ;  /* 0x000000130200720c */ /* 0x000fc60003f64070 */
[----:B------:R-:W-:Y:S01]  /*0f60*/  VIADD R20, R10, 0x10 ;  /* 0x000000100a147836 */ /* 0x000fe20000000000 */
[----:B------:R-:W-:Y:S01]  /*0f70*/  IADD3 R6, -R6, RZ, RZ ;  /* 0x000000ff06067210 */ /* 0x000fe20007ffe1ff */
[----:B------:R-:W-:Y:S01]  /*0f80*/  @!P5 IMAD.MOV R13, RZ, RZ, -R13 ;  /* 0x000000ffff0dd224 */ /* 0x000fe200078e0a0d */
[----:B------:R-:W-:Y:S01]  /*0f90*/  ISETP.GT.U32.AND P5, PT, R2, R25, PT ;  /* 0x000000190200720c */ /* 0x000fe20003fa4070 */
[----:B------:R-:W-:Y:S01]  /*0fa0*/  IMAD.HI.U32 R4, R5, R31, RZ ;  /* 0x0000001f05047227 */ /* 0x000fe200078e00ff */
[----:B------:R-:W-:-:S03]  /*0fb0*/  IABS R37, R20 ;  /* 0x0000001400257213 */ /* 0x000fc60000000000 */
[----:B------:R-:W-:Y:S02]  /*0fc0*/  VIADD R24, R10, 0xc ;  /* 0x0000000c0a187836 */ /* 0x000fe40000000000 */
[----:B------:R-:W-:Y:S01]  /*0fd0*/  IMAD.MOV R4, RZ, RZ, -R4 ;  /* 0x000000ffff047224 */ /* 0x000fe200078e0a04 */
[----:B------:R-:W-:Y:S01]  /*0fe0*/  @!P3 IADD3 R19, R19, -R2, RZ ;  /* 0x800000021313b210 */ /* 0x000fe20007ffe0ff */
[C---:B------:R-:W-:Y:S01]  /*0ff0*/  IMAD R29, R2.reuse, R6, R29 ;  /* 0x00000006021d7224 */ /* 0x040fe200078e021d */
[----:B------:R-:W-:Y:S01]  /*1000*/  IABS R39, R24 ;  /* 0x0000001800277213 */ /* 0x000fe20000000000 */
[C---:B------:R-:W-:Y:S02]  /*1010*/  IMAD R31, R2.reuse, R4, R31 ;  /* 0x00000004021f7224 */ /* 0x040fe400078e021f */
[----:B------:R-:W-:Y:S01]  /*1020*/  IMAD.HI.U32 R4, R5, R37, RZ ;  /* 0x0000002505047227 */ /* 0x000fe200078e00ff */
[----:B------:R-:W-:-:S03]  /*1030*/  ISETP.GT.U32.AND P3, PT, R2, R29, PT ;  /* 0x0000001d0200720c */ /* 0x000fc60003f64070 */
[----:B------:R-:W-:Y:S02]  /*1040*/  @!P1 IMAD.IADD R27, R27, 0x1, -R2 ;  /* 0x000000011b1b9824 */ /* 0x000fe400078e0a02 */
[----:B------:R-:W-:Y:S02]  /*1050*/  IMAD.MOV R8, RZ, RZ, -R4 ;  /* 0x000000ffff087224 */ /* 0x000fe400078e0a04 */
[--C-:B------:R-:W-:Y:S01]  /*1060*/  @!P2 IMAD.IADD R21, R21, 0x1, -R2.reuse ;  /* 0x000000011515a824 */ /* 0x100fe200078e0a02 */
[----:B------:R-:W-:Y:S01]  /*1070*/  ISETP.GE.AND P2, PT, R10, RZ, PT ;  /* 0x000000ff0a00720c */ /* 0x000fe20003f46270 */
[----:B------:R-:W-:Y:S02]  /*1080*/  @!P5 IMAD.IADD R25, R25, 0x1, -R2 ;  /* 0x000000011919d824 */ /* 0x000fe400078e0a02 */
[----:B------:R-:W-:Y:S01]  /*1090*/  @!P0 IMAD.MOV R17, RZ, RZ, -R17 ;  /* 0x000000ffff118224 */ /* 0x000fe200078e0a11 */
[C---:B------:R-:W-:Y:S01]  /*10a0*/  ISETP.GT.U32.AND P0, PT, R2.reuse, R27, PT ;  /* 0x0000001b0200720c */ /* 0x040fe20003f04070 */
[----:B------:R-:W-:Y:S01]  /*10b0*/  IMAD.HI.U32 R6, R5, R39, RZ ;  /* 0x0000002705067227 */ /* 0x000fe200078e00ff */
[----:B------:R-:W-:-:S02]  /*10c0*/  ISETP.GT.U32.AND P5, PT, R2, R21, PT ;  /* 0x000000150200720c */ /* 0x000fc40003fa4070 */
[----:B------:R-:W-:Y:S01]  /*10d0*/  ISETP.GT.U32.AND P1, PT, R2, R25, PT ;  /* 0x000000190200720c */ /* 0x000fe20003f24070 */
[----:B------:R-:W-:-:S04]  /*10e0*/  IMAD.HI.U32 R4, R5, R45, RZ ;  /* 0x0000002d05047227 */ /* 0x000fc800078e00ff */
[----:B------:R-:W-:Y:S02]  /*10f0*/  IMAD R37, R2, R8, R37 ;  /* 0x0000000802257224 */ /* 0x000fe400078e0225 */
[C---:B------:R-:W-:Y:S02]  /*1100*/  VIADD R26, R10.reuse, 0x8 ;  /* 0x000000080a1a7836 */ /* 0x040fe40000000000 */
[----:B------:R-:W-:Y:S02]  /*1110*/  IMAD.MOV R8, RZ, RZ, -R6 ;  /* 0x000000ffff087224 */ /* 0x000fe400078e0a06 */
[----:B------:R-:W-:Y:S01]  /*1120*/  IMAD.MOV R4, RZ, RZ, -R4 ;  /* 0x000000ffff047224 */ /* 0x000fe200078e0a04 */
[----:B------:R-:W-:Y:S01]  /*1130*/  IABS R41, R26 ;  /* 0x0000001a00297213 */ /* 0x000fe20000000000 */
[----:B------:R-:W-:Y:S01]  /*1140*/  VIADD R6, R10, 0x4 ;  /* 0x000000040a067836 */ /* 0x000fe20000000000 */
[----:B------:R-:W-:Y:S01]  /*1150*/  @!P5 IADD3 R21, R21, -R2, RZ ;  /* 0x800000021515d210 */ /* 0x000fe20007ffe0ff */
[C---:B------:R-:W-:Y:S01]  /*1160*/  IMAD R45, R2.reuse, R4, R45 ;  /* 0x00000004022d7224 */ /* 0x040fe200078e022d */
[C---:B------:R-:W-:Y:S01]  /*1170*/  ISETP.GT.U32.AND P5, PT, R2.reuse, R37, PT ;  /* 0x000000250200720c */ /* 0x040fe20003fa4070 */
[----:B------:R-:W-:Y:S01]  /*1180*/  IMAD R39, R2, R8, R39 ;  /* 0x0000000802277224 */ /* 0x000fe200078e0227 */
[----:B------:R-:W-:Y:S01]  /*1190*/  IABS R43, R6 ;  /* 0x00000006002b7213 */ /* 0x000fe20000000000 */
[----:B------:R-:W-:-:S02]  /*11a0*/  @!P3 IMAD.IADD R29, R29, 0x1, -R2 ;  /* 0x000000011d1db824 */ /* 0x000fc400078e0a02 */
[----:B------:R-:W-:Y:S01]  /*11b0*/  @!P6 IMAD.MOV R19, RZ, RZ, -R19 ;  /* 0x000000ffff13e224 */ /* 0x000fe200078e0a13 */
[C---:B------:R-:W-:Y:S01]  /*11c0*/  ISETP.GT.U32.AND P6, PT, R2.reuse, R31, PT ;  /* 0x0000001f0200720c */ /* 0x040fe20003fc4070 */
[----:B------:R-:W-:Y:S01]  /*11d0*/  @!P0 IMAD.IADD R27, R27, 0x1, -R2 ;  /* 0x000000011b1b8824 */ /* 0x000fe200078e0a02 */
[C---:B------:R-:W-:Y:S01]  /*11e0*/  ISETP.GT.U32.AND P0, PT, R2.reuse, R45, PT ;  /* 0x0000002d0200720c */ /* 0x040fe20003f04070 */
[----:B------:R-:W-:Y:S01]  /*11f0*/  IMAD.HI.U32 R4, R5, R41, RZ ;  /* 0x0000002905047227 */ /* 0x000fe200078e00ff */
[----:B------:R-:W-:-:S03]  /*1200*/  ISETP.GT.U32.AND P3, PT, R2, R29, PT ;  /* 0x0000001d0200720c */ /* 0x000fc60003f64070 */
[----:B------:R-:W-:-:S04]  /*1210*/  IMAD.HI.U32 R5, R5, R43, RZ ;  /* 0x0000002b05057227 */ /* 0x000fc800078e00ff */
[----:B------:R-:W-:Y:S01]  /*1220*/  @!P1 IMAD.IADD R25, R25, 0x1, -R2 ;  /* 0x0000000119199824 */ /* 0x000fe200078e0a02 */
[C---:B------:R-:W-:Y:S01]  /*1230*/  ISETP.GT.U32.AND P1, PT, R2.reuse, R39, PT ;  /* 0x000000270200720c */ /* 0x040fe20003f24070 */
[----:B------:R-:W-:Y:S02]  /*1240*/  IMAD.MOV R4, RZ, RZ, -R4 ;  /* 0x000000ffff047224 */ /* 0x000fe400078e0a04 */
[----:B------:R-:W-:Y:S02]  /*1250*/  IMAD.MOV R5, RZ, RZ, -R5 ;  /* 0x000000ffff057224 */ /* 0x000fe400078e0a05 */
[C---:B------:R-:W-:Y:S01]  /*1260*/  IMAD R41, R2.reuse, R4, R41 ;  /* 0x0000000402297224 */ /* 0x040fe200078e0229 */
[----:B------:R-:W-:Y:S01]  /*1270*/  SHF.R.U32.HI R4, RZ, 0x5, R36 ;  /* 0x00000005ff047819 */ /* 0x000fe20000011624 */
[C---:B------:R-:W-:Y:S02]  /*1280*/  IMAD R43, R2.reuse, R5, R43 ;  /* 0x00000005022b7224 */ /* 0x040fe400078e022b */
[--C-:B------:R-:W-:Y:S01]  /*1290*/  @!P6 IMAD.IADD R31, R31, 0x1, -R2.reuse ;  /* 0x000000011f1fe824 */ /* 0x100fe200078e0a02 */
[C---:B------:R-:W-:Y:S01]  /*12a0*/  ISETP.GT.U32.AND P6, PT, R2.reuse, R41, PT ;  /* 0x000000290200720c */ /* 0x040fe20003fc4070 */
[--C-:B------:R-:W-:Y:S01]  /*12b0*/  @!P0 IMAD.IADD R45, R45, 0x1, -R2.reuse ;  /* 0x000000012d2d8824 */ /* 0x100fe200078e0a02 */
[----:B------:R-:W-:Y:S01]  /*12c0*/  ISETP.GT.U32.AND P0, PT, R2, R43, PT ;  /* 0x0000002b0200720c */ /* 0x000fe20003f04070 */
[--C-:B------:R-:W-:Y:S01]  /*12d0*/  @!P3 IMAD.IADD R29, R29, 0x1, -R2.reuse ;  /* 0x000000011d1db824 */ /* 0x100fe200078e0a02 */
[----:B------:R-:W-:Y:S01]  /*12e0*/  @!P1 IADD3 R39, R39, -R2, RZ ;  /* 0x8000000227279210 */ /* 0x000fe20007ffe0ff */
[--C-:B------:R-:W-:Y:S01]  /*12f0*/  @!P5 IMAD.IADD R37, R37, 0x1, -R2.reuse ;  /* 0x000000012525d824 */ /* 0x100fe200078e0a02 */
[----:B------:R-:W-:Y:S01]  /*1300*/  ISETP.GE.AND P3, PT, R12, RZ, PT ;  /* 0x000000ff0c00720c */ /* 0x000fe20003f66270 */
[----:B------:R-:W-:Y:S01]  /*1310*/  IMAD.MOV.U32 R5, RZ, RZ, R21 ;  /* 0x000000ffff057224 */ /* 0x000fe200078e0015 */
[----:B------:R-:W-:Y:S01]  /*1320*/  ISETP.GE.AND P5, PT, R14, RZ, PT ;  /* 0x000000ff0e00720c */ /* 0x000fe20003fa6270 */
[----:B------:R-:W-:Y:S01]  /*1330*/  IMAD.SHL.U32 R21, R36, 0x80, RZ ;  /* 0x0000008024157824 */ /* 0x000fe200078e00ff */
[----:B------:R-:W-:Y:S01]  /*1340*/  ISETP.GE.AND P1, PT, R16, RZ, PT ;  /* 0x000000ff1000720c */ /* 0x000fe20003f26270 */
[----:B------:R-:W-:Y:S01]  /*1350*/  @!P4 IMAD.MOV R5, RZ, RZ, -R5 ;  /* 0x000000ffff05c224 */ /* 0x000fe200078e0a05 */
[C---:B------:R-:W-:Y:S01]  /*1360*/  ISETP.GT.U32.AND P4, PT, R2.reuse, R31, PT ;  /* 0x0000001f0200720c */ /* 0x040fe20003f84070 */
[--C-:B------:R-:W-:Y:S01]  /*1370*/  @!P6 IMAD.IADD R41, R41, 0x1, -R2.reuse ;  /* 0x000000012929e824 */ /* 0x100fe200078e0a02 */
[C---:B------:R-:W-:Y:S01]  /*1380*/  ISETP.GT.U32.AND P6, PT, R2.reuse, R39, PT ;  /* 0x000000270200720c */ /* 0x040fe20003fc4070 */
[--C-:B------:R-:W-:Y:S01]  /*1390*/  @!P0 IMAD.IADD R43, R43, 0x1, -R2.reuse ;  /* 0x000000012b2b8824 */ /* 0x100fe200078e0a02 */
[----:B------:R-:W-:Y:S01]  /*13a0*/  ISETP.GT.U32.AND P0, PT, R2, R45, PT ;  /* 0x0000002d0200720c */ /* 0x000fe20003f04070 */
[-C--:B------:R-:W-:Y:S01]  /*13b0*/  IMAD R76, R53, R88.reuse, RZ ;  /* 0x00000058354c7224 */ /* 0x080fe200078e02ff */
[----:B------:R-:W-:Y:S01]  /*13c0*/  LOP3.LUT R21, R0, 0x2000, R21, 0xf8, !PT ;  /* 0x0000200000157812 */ /* 0x000fe200078ef815 */
[----:B------:R-:W-:Y:S01]  /*13d0*/  @!P3 IMAD.MOV R25, RZ, RZ, -R25 ;  /* 0x000000ffff19b224 */ /* 0x000fe200078e0a19 */
[----:B------:R-:W-:Y:S01]  /*13e0*/  ISETP.GT.U32.AND P3, PT, R2, R37, PT ;  /* 0x000000250200720c */ /* 0x000fe20003f64070 */
[-C--:B------:R-:W-:Y:S01]  /*13f0*/  IMAD R77, R52, R88.reuse, RZ ;  /* 0x00000058344d7224 */ /* 0x080fe200078e02ff */
[----:B------:R-:W-:Y:S01]  /*1400*/  @!P5 IADD3 R27, -R27, RZ, RZ ;  /* 0x000000ff1b1bd210 */ /* 0x000fe20007ffe1ff */
[----:B------:R-:W-:Y:S01]  /*1410*/  @!P1 IMAD.MOV R29, RZ, RZ, -R29 ;  /* 0x000000ffff1d9224 */ /* 0x000fe200078e0a1d */
[C---:B------:R-:W-:Y:S01]  /*1420*/  ISETP.GT.U32.AND P5, PT, R2.reuse, R41, PT ;  /* 0x000000290200720c */ /* 0x040fe20003fa4070 */
[--C-:B------:R-:W-:Y:S01]  /*1430*/  @!P4 IMAD.IADD R31, R31, 0x1, -R2.reuse ;  /* 0x000000011f1fc824 */ /* 0x100fe200078e0a02 */
[----:B------:R-:W-:Y:S01]  /*1440*/  ISETP.GT.U32.AND P1, PT, R2, R43, PT ;  /* 0x0000002b0200720c */ /* 0x000fe20003f24070 */
[--C-:B------:R-:W-:Y:S01]  /*1450*/  @!P6 IMAD.IADD R39, R39, 0x1, -R2.reuse ;  /* 0x000000012727e824 */ /* 0x100fe200078e0a02 */
[----:B------:R-:W-:Y:S01]  /*1460*/  ISETP.GE.AND P4, PT, R18, RZ, PT ;  /* 0x000000ff1200720c */ /* 0x000fe20003f86270 */
[--C-:B------:R-:W-:Y:S01]  /*1470*/  @!P0 IMAD.IADD R45, R45, 0x1, -R2.reuse ;  /* 0x000000012d2d8824 */ /* 0x100fe200078e0a02 */
[----:B------:R-:W-:Y:S01]  /*1480*/  ISETP.GE.AND P0, PT, R26, RZ, PT ;  /* 0x000000ff1a00720c */ /* 0x000fe20003f06270 */
[----:B------:R-:W-:Y:S01]  /*1490*/  IMAD R78, R51, R88, RZ ;  /* 0x00000058334e7224 */ /* 0x000fe200078e02ff */
[----:B------:R-:W-:Y:S01]  /*14a0*/  ISETP.GE.AND P6, PT, R24, RZ, PT ;  /* 0x000000ff1800720c */ /* 0x000fe20003fc6270 */
[--C-:B------:R-:W-:Y:S01]  /*14b0*/  @!P3 IMAD.IADD R37, R37, 0x1, -R2.reuse ;  /* 0x000000012525b824 */ /* 0x100fe200078e0a02 */
[----:B------:R-:W-:Y:S01]  /*14c0*/  ISETP.GE.AND P3, PT, R20, RZ, PT ;  /* 0x000000ff1400720c */ /* 0x000fe20003f66270 */
[----:B------:R-:W-:Y:S01]  /*14d0*/  @!P2 IMAD.MOV R45, RZ, RZ, -R45 ;  /* 0x000000ffff2da224 */ /* 0x000fe200078e0a2d */
[----:B------:R-:W-:Y:S01]  /*14e0*/  LOP3.LUT R0, RZ, R15, RZ, 0x33, !PT ;  /* 0x0000000fff007212 */ /* 0x000fe200078e33ff */
[----:B------:R-:W-:Y:S01]  /*14f0*/  @!P5 IMAD.IADD R41, R41, 0x1, -R2 ;  /* 0x000000012929d824 */ /* 0x000fe200078e0a02 */
[----:B------:R-:W-:Y:S01]  /*1500*/  ISETP.GE.AND P5, PT, R6, RZ, PT ;  /* 0x000000ff0600720c */ /* 0x000fe20003fa6270 */
[----:B------:R-:W-:Y:S01]  /*1510*/  IMAD R24, R3, UR4, RZ ;  /* 0x0000000403187c24 */ /* 0x000fe2000f8e02ff */
[----:B------:R-:W-:Y:S01]  /*1520*/  @!P1 IADD3 R43, R43, -R2, RZ ;  /* 0x800000022b2b9210 */ /* 0x000fe20007ffe0ff */
[----:B------:R-:W-:Y:S01]  /*1530*/  @!P4 IMAD.MOV R31, RZ, RZ, -R31 ;  /* 0x000000ffff1fc224 */ /* 0x000fe200078e0a1f */
[----:B------:R-:W1:Y:S01]  /*1540*/  LDC R2, c[0x0][0x240] ;  /* 0x00009000ff027b82 */ /* 0x000e620000000800 */
[----:B------:R-:W-:Y:S01]  /*1550*/  ISETP.NE.AND P1, PT, R15, RZ, PT ;  /* 0x000000ff0f00720c */ /* 0x000fe20003f25270 */
[----:B------:R-:W-:Y:S01]  /*1560*/  @!P0 IMAD.MOV R41, RZ, RZ, -R41 ;  /* 0x000000ffff298224 */ /* 0x000fe200078e0a29 */
[----:B------:R-:W-:Y:S01]  /*1570*/  R2UR UR42, R4 ;  /* 0x00000000042a72ca */ /* 0x000fe200000e0000 */
[----:B------:R-:W-:Y:S01]  /*1580*/  @!P6 IMAD.MOV R39, RZ, RZ, -R39 ;  /* 0x000000ffff27e224 */ /* 0x000fe200078e0a27 */
[C---:B------:R-:W-:Y:S01]  /*1590*/  SEL R9, R0.reuse, R9, !P1 ;  /* 0x0000000900097207 */ /* 0x040fe20004800000 */
[----:B------:R-:W-:Y:S01]  /*15a0*/  @!P3 IMAD.MOV R37, RZ, RZ, -R37 ;  /* 0x000000ffff25b224 */ /* 0x000fe200078e0a25 */
[C---:B------:R-:W-:Y:S01]  /*15b0*/  SEL R11, R0.reuse, R11, !P1 ;  /* 0x0000000b000b7207 */ /* 0x040fe20004800000 */
[----:B------:R-:W-:Y:S01]  /*15c0*/  UMOV UR4, URZ ;  /* 0x0000003f00047c82 */ /* 0x000fe20008000000 */
[C---:B------:R-:W-:Y:S01]  /*15d0*/  SEL R7, R0.reuse, R7, !P1 ;  /* 0x0000000700077207 */ /* 0x040fe20004800000 */
[----:B------:R-:W-:Y:S01]  /*15e0*/  @!P5 IMAD.MOV R43, RZ, RZ, -R43 ;  /* 0x000000ffff2bd224 */ /* 0x000fe200078e0a2b */
[C---:B------:R-:W-:Y:S01]  /*15f0*/  SEL R13, R0.reuse, R13, !P1 ;  /* 0x0000000d000d7207 */ /* 0x040fe20004800000 */
[----:B------:R-:W-:Y:S01]  /*1600*/  UIADD3.X UR9, UR4, 0x40000040, URZ, UP0, !UPT ;  /* 0x4000004004097890 */ /* 0x000fe200087fe43f */
[----:B------:R-:W-:Y:S01]  /*1610*/  SEL R19, R0, R19, !P1 ;  /* 0x0000001300137207 */ /* 0x000fe20004800000 */
[-C--:B------:R-:W-:Y:S01]  /*1620*/  IMAD R79, R50, R88.reuse, RZ ;  /* 0x00000058324f7224 */ /* 0x080fe200078e02ff */
[C---:B------:R-:W-:Y:S01]  /*1630*/  SEL R27, R0.reuse, R27, !P1 ;  /* 0x0000001b001b7207 */ /* 0x040fe20004800000 */
[-C--:B------:R-:W-:Y:S01]  /*1640*/  IMAD R80, R49, R88.reuse, RZ ;  /* 0x0000005831507224 */ /* 0x080fe200078e02ff */
[----:B------:R-:W-:Y:S01]  /*1650*/  SEL R25, R0, R25, !P1 ;  /* 0x0000001900197207 */ /* 0x000fe20004800000 */
[-C--:B------:R-:W-:Y:S01]  /*1660*/  IMAD R81, R48, R88.reuse, RZ ;  /* 0x0000005830517224 */ /* 0x080fe200078e02ff */
[C---:B------:R-:W-:Y:S01]  /*1670*/  SEL R17, R0.reuse, R17, !P1 ;  /* 0x0000001100117207 */ /* 0x040fe20004800000 */
[-C--:B------:R-:W-:Y:S01]  /*1680*/  IMAD R82, R47, R88.reuse, RZ ;  /* 0x000000582f527224 */ /* 0x080fe200078e02ff */
[----:B------:R-:W-:Y:S01]  /*1690*/  SEL R5, R0, R5, !P1 ;  /* 0x0000000500057207 */ /* 0x000fe20004800000 */
[----:B------:R-:W-:Y:S01]  /*16a0*/  IMAD R83, R46, R88, RZ ;  /* 0x000000582e537224 */ /* 0x000fe200078e02ff */
[C---:B------:R-:W-:Y:S01]  /*16b0*/  SEL R29, R0.reuse, R29, !P1 ;  /* 0x0000001d001d7207 */ /* 0x040fe20004800000 */
[-C--:B-1----:R-:W-:Y:S01]  /*16c0*/  IMAD R9, R9, R2.reuse, RZ ;  /* 0x0000000209097224 */ /* 0x082fe200078e02ff */
[C---:B------:R-:W-:Y:S01]  /*16d0*/  SEL R43, R0.reuse, R43, !P1 ;  /* 0x0000002b002b7207 */ /* 0x040fe20004800000 */
[-C--:B------:R-:W-:Y:S01]  /*16e0*/  IMAD R10, R11, R2.reuse, RZ ;  /* 0x000000020b0a7224 */ /* 0x080fe200078e02ff */
[C---:B------:R-:W-:Y:S01]  /*16f0*/  SEL R41, R0.reuse, R41, !P1 ;  /* 0x0000002900297207 */ /* 0x040fe20004800000 */
[-C--:B------:R-:W-:Y:S01]  /*1700*/  IMAD R7, R7, R2.reuse, RZ ;  /* 0x0000000207077224 */ /* 0x080fe200078e02ff */
[----:B------:R-:W-:Y:S01]  /*1710*/  SEL R31, R0, R31, !P1 ;  /* 0x0000001f001f7207 */ /* 0x000fe20004800000 */
[----:B------:R-:W-:Y:S01]  /*1720*/  IMAD R8, R13, R2, RZ ;  /* 0x000000020d087224 */ /* 0x000fe200078e02ff */
[----:B0-----:R-:W-:Y:S01]  /*1730*/  LEA R18, P4, R10, R72, 0x1 ;  /* 0x000000480a127211 */ /* 0x001fe200078808ff */
[----:B------:R-:W-:Y:S01]  /*1740*/  IMAD R4, R19, R2, RZ ;  /* 0x0000000213047224 */ /* 0x000fe200078e02ff */
[----:B------:R-:W-:Y:S01]  /*1750*/  LEA R19, P3, R9, R72, 0x1 ;  /* 0x0000004809137211 */ /* 0x000fe200078608ff */
[-C--:B------:R-:W-:Y:S01]  /*1760*/  IMAD R27, R27, R2.reuse, RZ ;  /* 0x000000021b1b7224 */ /* 0x080fe200078e02ff */
[C---:B------:R-:W-:Y:S01]  /*1770*/  SEL R37, R0.reuse, R37, !P1 ;  /* 0x0000002500257207 */ /* 0x040fe20004800000 */
[-C--:B------:R-:W-:Y:S01]  /*1780*/  IMAD R25, R25, R2.reuse, RZ ;  /* 0x0000000219197224 */ /* 0x080fe200078e02ff */
[C---:B------:R-:W-:Y:S01]  /*1790*/  SEL R39, R0.reuse, R39, !P1 ;  /* 0x0000002700277207 */ /* 0x040fe20004800000 */
[-C--:B------:R-:W-:Y:S01]  /*17a0*/  IMAD R6, R17, R2.reuse, RZ ;  /* 0x0000000211067224 */ /* 0x080fe200078e02ff */
[----:B------:R-:W-:Y:S01]  /*17b0*/  SEL R0, R0, R45, !P1 ;  /* 0x0000002d00007207 */ /* 0x000fe20004800000 */
[----:B------:R-:W-:Y:S01]  /*17c0*/  IMAD R26, R5, R2, RZ ;  /* 0x00000002051a7224 */ /* 0x000fe200078e02ff */
[----:B------:R-:W-:Y:S01]  /*17d0*/  LEA R20, P2, R7, R72, 0x1 ;  /* 0x0000004807147211 */ /* 0x000fe200078408ff */
[----:B------:R-:W-:Y:S01]  /*17e0*/  IMAD R29, R29, R2, RZ ;  /* 0x000000021d1d7224 */ /* 0x000fe200078e02ff */
[----:B------:R-:W-:Y:S01]  /*17f0*/  LEA R17, P5, R8, R72, 0x1 ;  /* 0x0000004808117211 */ /* 0x000fe200078a08ff */
[-C--:B------:R-:W-:Y:S01]  /*1800*/  IMAD R43, R43, R2.reuse, RZ ;  /* 0x000000022b2b7224 */ /* 0x080fe200078e02ff */
[-C--:B------:R-:W-:Y:S01]  /*1810*/  LEA.HI.X.SX32 R12, R9, R73.reuse, 0x1, P3 ;  /* 0x00000049090c7211 */ /* 0x080fe200018f0eff */
[-C--:B------:R-:W-:Y:S01]  /*1820*/  IMAD R41, R41, R2.reuse, RZ ;  /* 0x0000000229297224 */ /* 0x080fe200078e02ff */
[-C--:B------:R-:W-:Y:S01]  /*1830*/  LEA.HI.X.SX32 R10, R10, R73.reuse, 0x1, P4 ;  /* 0x000000490a0a7211 */ /* 0x080fe200020f0eff */
[----:B------:R-:W-:Y:S01]  /*1840*/  IMAD R40, R37, R2, RZ ;  /* 0x0000000225287224 */ /* 0x000fe200078e02ff */
[----:B------:R-:W-:Y:S01]  /*1850*/  LEA R9, P4, R27, R72, 0x1 ;  /* 0x000000481b097211 */ /* 0x000fe200078808ff */
[----:B------:R-:W-:Y:S01]  /*1860*/  IMAD R31, R31, R2, RZ ;  /* 0x000000021f1f7224 */ /* 0x000fe200078e02ff */
[----:B------:R-:W-:Y:S01]  /*1870*/  LEA R11, P3, R25, R72, 0x1 ;  /* 0x00000048190b7211 */ /* 0x000fe200078608ff */
[-C--:B------:R-:W-:Y:S01]  /*1880*/  IMAD R108, R39, R2.reuse, RZ ;  /* 0x00000002276c7224 */ /* 0x080fe200078e02ff */
[-C--:B------:R-:W-:Y:S01]  /*1890*/  LEA.HI.X.SX32 R14, R7, R73.reuse, 0x1, P2 ;  /* 0x00000049070e7211 */ /* 0x080fe200010f0eff */
[----:B------:R-:W-:Y:S01]  /*18a0*/  IMAD R28, R0, R2, RZ ;  /* 0x00000002001c7224 */ /* 0x000fe200078e02ff */
[-C--:B------:R-:W-:Y:S01]  /*18b0*/  LEA.HI.X.SX32 R8, R8, R73.reuse, 0x1, P5 ;  /* 0x0000004908087211 */ /* 0x080fe200028f0eff */
[----:B------:R-:W-:Y:S01]  /*18c0*/  IMAD R85, R44, R88, RZ ;  /* 0x000000582c557224 */ /* 0x000fe200078e02ff */
[----:B------:R-:W-:Y:S01]  /*18d0*/  LEA R16, P6, R6, R72, 0x1 ;  /* 0x0000004806107211 */ /* 0x000fe200078c08ff */
[----:B------:R-:W-:Y:S01]  /*18e0*/  IMAD R87, R42, R88, RZ ;  /* 0x000000582a577224 */ /* 0x000fe200078e02ff */
[-C--:B------:R-:W-:Y:S01]  /*18f0*/  LEA R15, P1, R4, R72.reuse, 0x1 ;  /* 0x00000048040f7211 */ /* 0x080fe200078208ff */
[----:B------:R-:W-:Y:S01]  /*1900*/  UIADD3.64 UR16, UR8, 0x80, URZ ;  /* 0x0000008008107897 */ /* 0x000fe2000fffe03f */
[-C--:B------:R-:W-:Y:S01]  /*1910*/  LEA R13, P2, R26, R72.reuse, 0x1 ;  /* 0x000000481a0d7211 */ /* 0x080fe200078408ff */
[----:B------:R-:W-:Y:S01]  /*1920*/  UIADD3.64 UR20, UR8, 0x100, URZ ;  /* 0x0000010008147897 */ /* 0x000fe2000fffe03f */
[-C--:B------:R-:W-:Y:S01]  /*1930*/  LEA R7, P5, R29, R72.reuse, 0x1 ;  /* 0x000000481d077211 */ /* 0x080fe200078a08ff */
[----:B------:R-:W-:Y:S01]  /*1940*/  UIADD3.64 UR24, UR8, 0x180, URZ ;  /* 0x0000018008187897 */ /* 0x000fe2000fffe03f */
[-C--:B------:R-:W-:Y:S01]  /*1950*/  LEA.HI.X.SX32 R37, R27, R73.reuse, 0x1, P4 ;  /* 0x000000491b257211 */ /* 0x080fe200020f0eff */
[----:B------:R-:W-:Y:S01]  /*1960*/  UIADD3.64 UR28, UR8, 0x200, URZ ;  /* 0x00000200081c7897 */ /* 0x000fe2000fffe03f */
[----:B------:R-:W-:Y:S01]  /*1970*/  LEA.HI.X.SX32 R0, R25, R73, 0x1, P3 ;  /* 0x0000004919007211 */ /* 0x000fe200018f0eff */
[----:B------:R-:W-:Y:S01]  /*1980*/  UIADD3.64 UR32, UR8, 0x280, URZ ;  /* 0x0000028008207897 */ /* 0x000fe2000fffe03f */
[-C--:B------:R-:W-:Y:S01]  /*1990*/  LEA R106, P4, R43, R72.reuse, 0x1 ;  /* 0x000000482b6a7211 */ /* 0x080fe200078808ff */
[----:B------:R-:W-:Y:S01]  /*19a0*/  UIADD3.64 UR36, UR8, 0x300, URZ ;  /* 0x0000030008247897 */ /* 0x000fe2000fffe03f */
[----:B------:R-:W-:-:S02]  /*19b0*/  LEA R104, P3, R41, R72, 0x1 ;  /* 0x0000004829687211 */ /* 0x000fc400078608ff */
[-C--:B------:R-:W-:Y:S02]  /*19c0*/  LEA.HI.X.SX32 R6, R6, R73.reuse, 0x1, P6 ;  /* 0x0000004906067211 */ /* 0x080fe400030f0eff */
[-C--:B------:R-:W-:Y:S02]  /*19d0*/  LEA.HI.X.SX32 R4, R4, R73.reuse, 0x1, P1 ;  /* 0x0000004904047211 */ /* 0x080fe400008f0eff */
[-C--:B------:R-:W-:Y:S02]  /*19e0*/  LEA.HI.X.SX32 R2, R26, R73.reuse, 0x1, P2 ;  /* 0x000000491a027211 */ /* 0x080fe400010f0eff */
[----:B------:R-:W-:Y:S02]  /*19f0*/  CS2R R26, SRZ ;  /* 0x00000000001a7805 */ /* 0x000fe4000001ff00 */
[----:B------:R-:W-:Y:S02]  /*1a00*/  LEA.HI.X.SX32 R38, R29, R73, 0x1, P5 ;  /* 0x000000491d267211 */ /* 0x000fe400028f0eff */
[----:B------:R-:W-:-:S02]  /*1a10*/  LEA R5, P6, R31, R72, 0x1 ;  /* 0x000000481f057211 */ /* 0x000fc400078c08ff */
[-C--:B------:R-:W-:Y:S02]  /*1a20*/  LEA R3, P1, R40, R72.reuse, 0x1 ;  /* 0x0000004828037211 */ /* 0x080fe400078208ff */
[-C--:B------:R-:W-:Y:S02]  /*1a30*/  LEA R107, P2, R108, R72.reuse, 0x1 ;  /* 0x000000486c6b7211 */ /* 0x080fe400078408ff */
[----:B------:R-:W-:Y:S02]  /*1a40*/  LEA R103, P5, R28, R72, 0x1 ;  /* 0x000000481c677211 */ /* 0x000fe400078a08ff */
[-C--:B------:R-:W-:Y:S02]  /*1a50*/  LEA.HI.X.SX32 R105, R43, R73.reuse, 0x1, P4 ;  /* 0x000000492b697211 */ /* 0x080fe400020f0eff */
[----:B------:R-:W-:Y:S02]  /*1a60*/  LEA.HI.X.SX32 R72, R41, R73, 0x1, P3 ;  /* 0x0000004929487211 */ /* 0x000fe400018f0eff */
[----:B------:R-:W-:-:S02]  /*1a70*/  LOP3.LUT R43, R33, 0x18, RZ, 0xfc, !PT ;  /* 0x00000018212b7812 */ /* 0x000fc400078efcff */
[----:B------:R-:W-:Y:S02]  /*1a80*/  LOP3.LUT R45, R33, 0x28, RZ, 0xfc, !PT ;  /* 0x00000028212d7812 */ /* 0x000fe400078efcff */
[----:B------:R-:W-:Y:S01]  /*1a90*/  LEA R60, P0, R24, UR6, 0x1 ;  /* 0x00000006183c7c11 */ /* 0x000fe2000f8008ff */
[-C--:B------:R-:W-:Y:S01]  /*1aa0*/  IMAD R86, R43, R88.reuse, RZ ;  /* 0x000000582b567224 */ /* 0x080fe200078e02ff */
[----:B------:R-:W-:Y:S01]  /*1ab0*/  LOP3.LUT R41, R33, 0x8, RZ, 0xfc, !PT ;  /* 0x0000000821297812 */ /* 0x000fe200078efcff */
[-C--:B------:R-:W-:Y:S01]  /*1ac0*/  IMAD R84, R45, R88.reuse, RZ ;  /* 0x000000582d547224 */ /* 0x080fe200078e02ff */
[-C--:B------:R-:W-:Y:S02]  /*1ad0*/  LEA.HI.X.SX32 R39, R31, R73.reuse, 0x1, P6 ;  /* 0x000000491f277211 */ /* 0x080fe400030f0eff */
[----:B------:R-:W-:Y:S02]  /*1ae0*/  CS2R R30, SRZ ;  /* 0x00000000001e7805 */ /* 0x000fe4000001ff00 */
[-C--:B------:R-:W-:Y:S01]  /*1af0*/  LEA.HI.X.SX32 R40, R40, R73.reuse, 0x1, P1 ;  /* 0x0000004928287211 */ /* 0x080fe200008f0eff */
[----:B------:R-:W-:Y:S01]  /*1b00*/  IMAD R88, R41, R88, RZ ;  /* 0x0000005829587224 */ /* 0x000fe200078e02ff */
[----:B------:R-:W-:-:S02]  /*1b10*/  LEA.HI.X.SX32 R108, R108, R73, 0x1, P2 ;  /* 0x000000496c6c7211 */ /* 0x000fc400010f0eff */
[----:B------:R-:W-:Y:S02]  /*1b20*/  LEA.HI.X.SX32 R73, R28, R73, 0x1, P5 ;  /* 0x000000491c497211 */ /* 0x000fe400028f0eff */
[----:B------:R-:W-:Y:S02]  /*1b30*/  CS2R R28, SRZ ;  /* 0x00000000001c7805 */ /* 0x000fe4000001ff00 */
[----:B------:R-:W-:Y:S02]  /*1b40*/  LEA.HI.X.SX32 R63, R24, UR7, 0x1, P0 ;  /* 0x00000007183f7c11 */ /* 0x000fe400080f0eff */
[----:B------:R-:W-:Y:S02]  /*1b50*/  CS2R R24, SRZ ;  /* 0x0000000000187805 */ /* 0x000fe4000001ff00 */
[----:B------:R-:W-:-:S07]  /*1b60*/  LOP3.LUT R91, R21, 0x40, RZ, 0x3c, !PT ;  /* 0x00000040155b7812 */ /* 0x000fce00078e3cff */
.L_x_1:
[----:B------:R-:W-:Y:S01]  /*1b70*/  ISETP.GE.AND P0, PT, R33, UR40, PT ;  /* 0x0000002821007c0c */ /* 0x000fe2000bf06270 */
[----:B------:R-:W-:Y:S01]  /*1b80*/  IMAD.MOV.U32 R61, RZ, RZ, R63 ;  /* 0x000000ffff3d7224 */ /* 0x000fe200078e003f */
[----:B------:R-:W-:Y:S02]  /*1b90*/  PRMT R92, RZ, 0x7610, R92 ;  /* 0x00007610ff5c7816 */ /* 0x000fe4000000005c */
[----:B------:R-:W-:Y:S01]  /*1ba0*/  ISETP.GE.AND P1, PT, R41, UR40, PT ;  /* 0x0000002829007c0c */ /* 0x000fe2000bf26270 */
[----:B------:R-:W-:Y:S01]  /*1bb0*/  IMAD.WIDE R62, R59, 0x2, R60 ;  /* 0x000000023b3e7825 */ /* 0x000fe200078e023c */
[----:B------:R-:W-:Y:S02]  /*1bc0*/  ISETP.GE.AND P2, PT, R42, UR40, PT ;  /* 0x000000282a007c0c */ /* 0x000fe4000bf46270 */
[----:B------:R-:W-:Y:S02]  /*1bd0*/  ISETP.GE.AND P3, PT, R44, UR40, PT ;  /* 0x000000282c007c0c */ /* 0x000fe4000bf66270 */
[----:B------:R-:W-:-:S03]  /*1be0*/  ISETP.GE.AND P4, PT, R45, UR40, PT ;  /* 0x000000282d007c0c */ /* 0x000fc6000bf86270 */
[----:B------:R0:W2:Y:S01]  /*1bf0*/  @!P0 LDG.E.U16 R92, desc[UR14][R62.64] ;  /* 0x0000000e3e5c8981 */ /* 0x0000a2000c1e1500 */
[----:B------:R-:W-:Y:S01]  /*1c00*/  ISETP.GE.AND P0, PT, R43, UR40, PT ;  /* 0x000000282b007c0c */ /* 0x000fe2000bf06270 */
[----:B------:R-:W-:Y:S01]  /*1c10*/  IMAD.WIDE R64, R87, 0x2, R60 ;  /* 0x0000000257407825 */ /* 0x000fe200078e023c */
[----:B------:R-:W-:Y:S02]  /*1c20*/  PRMT R93, RZ, 0x7610, R93 ;  /* 0x00007610ff5d7816 */ /* 0x000fe4000000005d */
[----:B------:R-:W-:Y:S01]  /*1c30*/  PRMT R94, RZ, 0x7610, R94 ;  /* 0x00007610ff5e7816 */ /* 0x000fe2000000005e */
[----:B------:R-:W-:Y:S01]  /*1c40*/  IMAD.WIDE R66, R86, 0x2, R60 ;  /* 0x0000000256427825 */ /* 0x000fe200078e023c */
[----:B------:R-:W-:Y:S02]  /*1c50*/  PRMT R95, RZ, 0x7610, R95 ;  /* 0x00007610ff5f7816 */ /* 0x000fe4000000005f */
[----:B------:R-:W-:Y:S01]  /*1c60*/  PRMT R96, RZ, 0x7610, R96 ;  /* 0x00007610ff607816 */ /* 0x000fe20000000060 */
[----:B0-----:R-:W-:Y:S01]  /*1c70*/  IMAD.WIDE R62, R88, 0x2, R60 ;  /* 0x00000002583e7825 */ /* 0x001fe200078e023c */
[----:B------:R-:W-:Y:S01]  /*1c80*/  PRMT R97, RZ, 0x7610, R97 ;  /* 0x00007610ff617816 */ /* 0x000fe20000000061 */
[----:B------:R-:W3:Y:S02]  /*1c90*/  @!P2 LDG.E.U16 R94, desc[UR14][R64.64] ;  /* 0x0000000e405ea981 */ /* 0x000ee4000c1e1500 */
[----:B------:R-:W-:-:S04]  /*1ca0*/  IMAD.WIDE R68, R85, 0x2, R60 ;  /* 0x0000000255447825 */ /* 0x000fc800078e023c */
[----:B------:R-:W-:Y:S01]  /*1cb0*/  IMAD.WIDE R70, R84, 0x2, R60 ;  /* 0x0000000254467825 */ /* 0x000fe200078e023c */
[----:B------:R0:W4:Y:S01]  /*1cc0*/  @!P1 LDG.E.U16 R93, desc[UR14][R62.64] ;  /* 0x0000000e3e5d9981 */ /* 0x000122000c1e1500 */
[----:B------:R-:W-:Y:S02]  /*1cd0*/  ISETP.GE.AND P1, PT, R47, UR40, PT ;  /* 0x000000282f007c0c */ /* 0x000fe4000bf26270 */
[----:B------:R-:W-:Y:S01]  /*1ce0*/  ISETP.GE.AND P2, PT, R48, UR40, PT ;  /* 0x0000002830007c0c */ /* 0x000fe2000bf46270 */
[----:B------:R1:W5:Y:S01]  /*1cf0*/  @!P0 LDG.E.U16 R95, desc[UR14][R66.64] ;  /* 0x0000000e425f8981 */ /* 0x000362000c1e1500 */
[----:B------:R-:W-:-:S03]  /*1d00*/  ISETP.GE.AND P0, PT, R46, UR40, PT ;  /* 0x000000282e007c0c */ /* 0x000fc6000bf06270 */
[----:B------:R1:W5:Y:S01]  /*1d10*/  @!P3 LDG.E.U16 R96, desc[UR14][R68.64] ;  /* 0x0000000e4460b981 */ /* 0x000362000c1e1500 */
[----:B------:R-:W-:-:S03]  /*1d20*/  ISETP.GE.AND P3, PT, R49, UR40, PT ;  /* 0x0000002831007c0c */ /* 0x000fc6000bf66270 */
[----:B------:R1:W5:Y:S01]  /*1d30*/  @!P4 LDG.E.U16 R97, desc[UR14][R70.64] ;  /* 0x0000000e4661c981 */ /* 0x000362000c1e1500 */
[----:B------:R-:W-:Y:S01]  /*1d40*/  ISETP.GE.AND P4, PT, R50, UR40, PT ;  /* 0x0000002832007c0c */ /* 0x000fe2000bf86270 */
[----:B0-----:R-:W-:Y:S01]  /*1d50*/  IMAD.WIDE R62, R83, 0x2, R60 ;  /* 0x00000002533e7825 */ /* 0x001fe200078e023c */
[----:B------:R-:W-:Y:S02]  /*1d60*/  PRMT R98, RZ, 0x7610, R98 ;  /* 0x00007610ff627816 */ /* 0x000fe40000000062 */
[----:B------:R-:W-:Y:S01]  /*1d70*/  PRMT R99, RZ, 0x7610, R99 ;  /* 0x00007610ff637816 */ /* 0x000fe20000000063 */
[----:B------:R-:W-:Y:S01]  /*1d80*/  IMAD.WIDE R64, R82, 0x2, R60 ;  /* 0x0000000252407825 */ /* 0x000fe200078e023c */
[----:B------:R-:W-:Y:S02]  /*1d90*/  PRMT R100, RZ, 0x7610, R100 ;  /* 0x00007610ff647816 */ /* 0x000fe40000000064 */
[----:B------:R-:W-:Y:S01]  /*1da0*/  PRMT R101, RZ, 0x7610, R101 ;  /* 0x00007610ff657816 */ /* 0x000fe20000000065 */
[----:B-1----:R-:W-:Y:S01]  /*1db0*/  IMAD.WIDE R66, R81, 0x2, R60 ;  /* 0x0000000251427825 */ /* 0x002fe200078e023c */
[----:B------:R-:W-:Y:S01]  /*1dc0*/  PRMT R102, RZ, 0x7610, R102 ;  /* 0x00007610ff667816 */ /* 0x000fe20000000066 */
[----:B------:R0:W5:Y:S02]  /*1dd0*/  @!P0 LDG.E.U16 R98, desc[UR14][R62.64] ;  /* 0x0000000e3e628981 */ /* 0x000164000c1e1500 */
[----:B------:R-:W-:-:S04]  /*1de0*/  IMAD.WIDE R68, R80, 0x2, R60 ;  /* 0x0000000250447825 */ /* 0x000fc800078e023c */
[----:B------:R-:W-:Y:S01]  /*1df0*/  IMAD.WIDE R70, R79, 0x2, R60 ;  /* 0x000000024f467825 */ /* 0x000fe200078e023c */
[----:B------:R1:W5:Y:S01]  /*1e00*/  @!P1 LDG.E.U16 R99, desc[UR14][R64.64] ;  /* 0x0000000e40639981 */ /* 0x000362000c1e1500 */
        /* <DEDUP_REMOVED lines=11> */
[----:B-1----:R-:W-:Y:S01]  /*1ec0*/  IMAD.WIDE R64, R77, 0x2, R60 ;  /* 0x000000024d407825 */ /* 0x002fe200078e023c */
[----:B------:R-:W-:Y:S02]  /*1ed0*/  PRMT R111, RZ, 0x7610, R111 ;  /* 0x00007610ff6f7816 */ /* 0x000fe4000000006f */
[----:B------:R-:W-:Y:S01]  /*1ee0*/  PRMT R110, RZ, 0x7610, R110 ;  /* 0x00007610ff6e7816 */ /* 0x000fe2000000006e */
[----:B------:R-:W-:Y:S01]  /*1ef0*/  IMAD.WIDE R66, R76, 0x2, R60 ;  /* 0x000000024c427825 */ /* 0x000fe200078e023c */
[----:B------:R-:W-:Y:S01]  /*1f00*/  PRMT R109, RZ, 0x7610, R109 ;  /* 0x00007610ff6d7816 */ /* 0x000fe2000000006d */
[----:B------:R-:W5:Y:S02]  /*1f10*/  @!P0 LDG.E.U16 R113, desc[UR14][R62.64] ;  /* 0x0000000e3e718981 */ /* 0x000f64000c1e1500 */
[----:B------:R-:W-:-:S02]  /*1f20*/  IMAD.WIDE R68, R75, 0x2, R60 ;  /* 0x000000024b447825 */ /* 0x000fc400078e023c */
[----:B------:R-:W5:Y:S02]  /*1f30*/  @!P1 LDG.E.U16 R112, desc[UR14][R64.64] ;  /* 0x0000000e40709981 */ /* 0x000f64000c1e1500 */
[----:B------:R-:W-:Y:S02]  /*1f40*/  IMAD.WIDE R70, R74, 0x2, R60 ;  /* 0x000000024a467825 */ /* 0x000fe400078e023c */
[----:B------:R0:W5:Y:S04]  /*1f50*/  @!P2 LDG.E.U16 R111, desc[UR14][R66.64] ;  /* 0x0000000e426fa981 */ /* 0x000168000c1e1500 */
[----:B------:R1:W5:Y:S04]  /*1f60*/  @!P3 LDG.E.U16 R110, desc[UR14][R68.64] ;  /* 0x0000000e446eb981 */ /* 0x000368000c1e1500 */
[----:B------:R1:W5:Y:S01]  /*1f70*/  @!P4 LDG.E.U16 R109, desc[UR14][R70.64] ;  /* 0x0000000e466dc981 */ /* 0x000362000c1e1500 */
[----:B------:R-:W-:Y:S01]  /*1f80*/  BAR.SYNC.DEFER_BLOCKING 0x0 ;  /* 0x0000000000007b1d */ /* 0x000fe20000010000 */
[----:B------:R-:W-:Y:S01]  /*1f90*/  ISETP.GE.AND P0, PT, R34, UR40, PT ;  /* 0x0000002822007c0c */ /* 0x000fe2000bf06270 */
[----:B0-----:R-:W-:Y:S01]  /*1fa0*/  IMAD.MOV.U32 R66, RZ, RZ, R106 ;  /* 0x000000ffff427224 */ /* 0x001fe200078e006a */
[----:B------:R-:W-:Y:S01]  /*1fb0*/  MOV R67, R105 ;  /* 0x0000006900437202 */ /* 0x000fe20000000f00 */
[--C-:B------:R-:W-:Y:S01]  /*1fc0*/  IMAD.MOV.U32 R63, RZ, RZ, R108.reuse ;  /* 0x000000ffff3f7224 */ /* 0x100fe200078e006c */
[----:B------:R-:W-:Y:S01]  /*1fd0*/  PRMT R108, RZ, 0x7610, R108 ;  /* 0x00007610ff6c7816 */ /* 0x000fe2000000006c */
[----:B-1----:R-:W-:-:S02]  /*1fe0*/  IMAD.MOV.U32 R68, RZ, RZ, R103 ;  /* 0x000000ffff447224 */ /* 0x002fc400078e0067 */
[----:B------:R-:W-:Y:S02]  /*1ff0*/  IMAD.MOV.U32 R69, RZ, RZ, R73 ;  /* 0x000000ffff457224 */ /* 0x000fe400078e0049 */
[----:B------:R-:W-:Y:S01]  /*2000*/  IMAD.MOV.U32 R65, RZ, RZ, R72 ;  /* 0x000000ffff417224 */ /* 0x000fe200078e0048 */
[----:B------:R-:W-:Y:S01]  /*2010*/  PRMT R115, RZ, 0x7610, R115 ;  /* 0x00007610ff737816 */ /* 0x000fe20000000073 */
[----:B------:R-:W-:Y:S02]  /*2020*/  IMAD.MOV.U32 R64, RZ, RZ, R104 ;  /* 0x000000ffff407224 */ /* 0x000fe400078e0068 */
[----:B------:R-:W-:Y:S01]  /*2030*/  IMAD.WIDE R72, R56, 0x2, R66 ;  /* 0x0000000238487825 */ /* 0x000fe200078e0242 */
[----:B------:R-:W-:-:S03]  /*2040*/  PRMT R114, RZ, 0x7610, R114 ;  /* 0x00007610ff727816 */ /* 0x000fc60000000072 */
[----:B------:R-:W-:-:S04]  /*2050*/  IMAD.WIDE R70, R56, 0x2, R68 ;  /* 0x0000000238467825 */ /* 0x000fc800078e0244 */
[----:B------:R-:W-:Y:S01]  /*2060*/  IMAD.WIDE R104, R56, 0x2, R64 ;  /* 0x0000000238687825 */ /* 0x000fe200078e0240 */
[----:B------:R0:W5:Y:S03]  /*2070*/  @!P0 LDG.E.U16 R108, desc[UR14][R72.64] ;  /* 0x0000000e486c8981 */ /* 0x000166000c1e1500 */
[----:B------:R-:W-:Y:S01]  /*2080*/  IMAD.MOV.U32 R62, RZ, RZ, R107 ;  /* 0x000000ffff3e7224 */ /* 0x000fe200078e006b */
[----:B------:R1:W5:Y:S01]  /*2090*/  @!P0 LDG.E.U16 R115, desc[UR14][R70.64] ;  /* 0x0000000e46738981 */ /* 0x000362000c1e1500 */
[----:B------:R-:W-:-:S03]  /*20a0*/  PRMT R103, RZ, 0x7610, R103 ;  /* 0x00007610ff677816 */ /* 0x000fc60000000067 */
[----:B------:R1:W5:Y:S01]  /*20b0*/  @!P0 LDG.E.U16 R114, desc[UR14][R104.64] ;  /* 0x0000000e68728981 */ /* 0x000362000c1e1500 */
[----:B0-----:R-:W-:Y:S02]  /*20c0*/  IMAD.MOV.U32 R72, RZ, RZ, R3 ;  /* 0x000000ffff487224 */ /* 0x001fe400078e0003 */
[----:B------:R-:W-:Y:S02]  /*20d0*/  IMAD.MOV.U32 R73, RZ, RZ, R40 ;  /* 0x000000ffff497224 */ /* 0x000fe400078e0028 */
[--C-:B-1----:R-:W-:Y:S01]  /*20e0*/  IMAD.MOV.U32 R70, RZ, RZ, R7.reuse ;  /* 0x000000ffff467224 */ /* 0x102fe200078e0007 */
[----:B------:R-:W-:Y:S01]  /*20f0*/  PRMT R7, RZ, 0x7610, R7 ;  /* 0x00007610ff077816 */ /* 0x000fe20000000007 */
[----:B------:R-:W-:Y:S02]  /*2100*/  IMAD.MOV.U32 R71, RZ, RZ, R38 ;  /* 0x000000ffff477224 */ /* 0x000fe400078e0026 */
[----:B------:R-:W-:-:S04]  /*2110*/  IMAD.WIDE R104, R56, 0x2, R72 ;  /* 0x0000000238687825 */ /* 0x000fc800078e0248 */
[C---:B------:R-:W-:Y:S01]  /*2120*/  IMAD.WIDE R106, R56.reuse, 0x2, R62 ;  /* 0x00000002386a7825 */ /* 0x040fe200078e023e */
[----:B------:R0:W5:Y:S03]  /*2130*/  @!P0 LDG.E.U16 R7, desc[UR14][R104.64] ;  /* 0x0000000e68078981 */ /* 0x000166000c1e1500 */
[--C-:B------:R-:W-:Y:S01]  /*2140*/  IMAD.MOV.U32 R38, RZ, RZ, R5.reuse ;  /* 0x000000ffff267224 */ /* 0x100fe200078e0005 */
[----:B------:R-:W-:Y:S01]  /*2150*/  PRMT R5, RZ, 0x7610, R5 ;  /* 0x00007610ff057816 */ /* 0x000fe20000000005 */
[C---:B------:R-:W-:Y:S01]  /*2160*/  IMAD.WIDE R116, R56.reuse, 0x2, R70 ;  /* 0x0000000238747825 */ /* 0x040fe200078e0246 */
[----:B------:R1:W5:Y:S01]  /*2170*/  @!P0 LDG.E.U16 R103, desc[UR14][R106.64] ;  /* 0x0000000e6a678981 */ /* 0x000362000c1e1500 */
[----:B------:R-:W-:Y:S02]  /*2180*/  PRMT R3, RZ, 0x7610, R3 ;  /* 0x00007610ff037816 */ /* 0x000fe40000000003 */
[----:B0-----:R-:W-:Y:S01]  /*2190*/  MOV R104, R11 ;  /* 0x0000000b00687202 */ /* 0x001fe20000000f00 */
[----:B------:R-:W-:Y:S01]  /*21a0*/  IMAD.MOV.U32 R105, RZ, RZ, R0 ;  /* 0x000000ffff697224 */ /* 0x000fe200078e0000 */
[----:B------:R0:W5:Y:S01]  /*21b0*/  @!P0 LDG.E.U16 R5, desc[UR14][R116.64] ;  /* 0x0000000e74058981 */ /* 0x000162000c1e1500 */
[--C-:B------:R-:W-:Y:S01]  /*21c0*/  IMAD.MOV.U32 R118, RZ, RZ, R9.reuse ;  /* 0x000000ffff767224 */ /* 0x100fe200078e0009 */
[----:B------:R-:W-:Y:S01]  /*21d0*/  PRMT R9, RZ, 0x7610, R9 ;  /* 0x00007610ff097816 */ /* 0x000fe20000000009 */
[----:B-1----:R-:W-:Y:S01]  /*21e0*/  IMAD.WIDE R106, R56, 0x2, R38 ;  /* 0x00000002386a7825 */ /* 0x002fe200078e0226 */
[----:B------:R-:W-:-:S03]  /*21f0*/  PRMT R0, RZ, 0x7610, R0 ;  /* 0x00007610ff007816 */ /* 0x000fc60000000000 */
[----:B------:R-:W-:Y:S01]  /*2200*/  IMAD.MOV.U32 R119, RZ, RZ, R37 ;  /* 0x000000ffff777224 */ /* 0x000fe200078e0025 */
[----:B------:R1:W5:Y:S01]  /*2210*/  @!P0 LDG.E.U16 R3, desc[UR14][R106.64] ;  /* 0x0000000e6a038981 */ /* 0x000362000c1e1500 */
[----:B0-----:R-:W-:-:S05]  /*2220*/  IMAD.WIDE R116, R56, 0x2, R104 ;  /* 0x0000000238747825 */ /* 0x001fca00078e0268 */
[----:B------:R0:W5:Y:S01]  /*2230*/  @!P0 LDG.E.U16 R9, desc[UR14][R116.64] ;  /* 0x0000000e74098981 */ /* 0x000162000c1e1500 */
[----:B-1----:R-:W-:-:S05]  /*2240*/  IMAD.WIDE R106, R56, 0x2, R118 ;  /* 0x00000002386a7825 */ /* 0x002fca00078e0276 */
[----:B------:R1:W5:Y:S01]  /*2250*/  @!P0 LDG.E.U16 R0, desc[UR14][R106.64] ;  /* 0x0000000e6a008981 */ /* 0x000362000c1e1500 */
[----:B0-----:R-:W-:Y:S02]  /*2260*/  IMAD.MOV.U32 R116, RZ, RZ, R13 ;  /* 0x000000ffff747224 */ /* 0x001fe400078e000d */
[--C-:B------:R-:W-:Y:S01]  /*2270*/  IMAD.MOV.U32 R117, RZ, RZ, R2.reuse ;  /* 0x000000ffff757224 */ /* 0x100fe200078e0002 */
[----:B------:R-:W-:Y:S01]  /*2280*/  PRMT R2, RZ, 0x7610, R2 ;  /* 0x00007610ff027816 */ /* 0x000fe20000000002 */
[----:B------:R-:W-:Y:S02]  /*2290*/  IMAD.MOV.U32 R120, RZ, RZ, R15 ;  /* 0x000000ffff787224 */ /* 0x000fe400078e000f */
[----:B------:R-:W-:Y:S02]  /*22a0*/  IMAD.MOV.U32 R121, RZ, RZ, R4 ;  /* 0x000000ffff797224 */ /* 0x000fe400078e0004 */
[----:B-1----:R-:W-:Y:S01]  /*22b0*/  IMAD.WIDE R106, R56, 0x2, R116 ;  /* 0x00000002386a7825 */ /* 0x002fe200078e0274 */
[----:B------:R-:W-:-:S02]  /*22c0*/  PRMT R4, RZ, 0x7610, R4 ;  /* 0x00007610ff047816 */ /* 0x000fc40000000004 */
[----:B------:R-:W-:Y:S02]  /*22d0*/  MOV R122, R16 ;  /* 0x00000010007a7202 */ /* 0x000fe40000000f00 */
[----:B------:R0:W5:Y:S01]  /*22e0*/  @!P0 LDG.E.U16 R2, desc[UR14][R106.64] ;  /* 0x0000000e6a028981 */ /* 0x000162000c1e1500 */
[--C-:B------:R-:W-:Y:S01]  /*22f0*/  IMAD.MOV.U32 R123, RZ, RZ, R6.reuse ;  /* 0x000000ffff7b7224 */ /* 0x100fe200078e0006 */
[----:B------:R-:W-:Y:S01]  /*2300*/  PRMT R6, RZ, 0x7610, R6 ;  /* 0x00007610ff067816 */ /* 0x000fe20000000006 */
[----:B0-----:R-:W-:-:S05]  /*2310*/  IMAD.WIDE R106, R56, 0x2, R120 ;  /* 0x00000002386a7825 */ /* 0x001fca00078e0278 */
[----:B------:R0:W5:Y:S02]  /*2320*/  @!P0 LDG.E.U16 R4, desc[UR14][R106.64] ;  /* 0x0000000e6a048981 */ /* 0x000164000c1e1500 */
[----:B0-----:R-:W-:-:S05]  /*2330*/  IMAD.WIDE R106, R56, 0x2, R122 ;  /* 0x00000002386a7825 */ /* 0x001fca00078e027a */
[----:B------:R0:W5:Y:S02]  /*2340*/  @!P0 LDG.E.U16 R6, desc[UR14][R106.64] ;  /* 0x0000000e6a068981 */ /* 0x000164000c1e1500 */
[----:B0-----:R-:W-:Y:S02]  /*2350*/  IMAD.MOV.U32 R106, RZ, RZ, R17 ;  /* 0x000000ffff6a7224 */ /* 0x001fe400078e0011 */
[--C-:B------:R-:W-:Y:S01]  /*2360*/  IMAD.MOV.U32 R107, RZ, RZ, R8.reuse ;  /* 0x000000ffff6b7224 */ /* 0x100fe200078e0008 */
[----:B------:R-:W-:Y:S01]  /*2370*/  PRMT R8, RZ, 0x7610, R8 ;  /* 0x00007610ff087816 */ /* 0x000fe20000000008 */
[----:B------:R-:W-:Y:S01]  /*2380*/  IMAD.WIDE R16, R56, 0x2, R106 ;  /* 0x0000000238107825 */ /* 0x000fe200078e026a */
[----:B------:R-:W-:-:S04]  /*2390*/  PRMT R15, RZ, 0x7610, R15 ;  /* 0x00007610ff0f7816 */ /* 0x000fc8000000000f */
[----:B------:R0:W5:Y:S01]  /*23a0*/  @!P0 LDG.E.U16 R8, desc[UR14][R16.64] ;  /* 0x0000000e10088981 */ /* 0x000162000c1e1500 */
[----:B------:R-:W-:Y:S01]  /*23b0*/  PRMT R40, RZ, 0x7610, R40 ;  /* 0x00007610ff287816 */ /* 0x000fe20000000028 */
[----:B0-----:R-:W-:Y:S02]  /*23c0*/  IMAD.MOV.U32 R16, RZ, RZ, R19 ;  /* 0x000000ffff107224 */ /* 0x001fe400078e0013 */
[----:B------:R-:W-:Y:S02]  /*23d0*/  IMAD.MOV.U32 R17, RZ, RZ, R12 ;  /* 0x000000ffff117224 */ /* 0x000fe400078e000c */
[----:B------:R-:W-:Y:S02]  /*23e0*/  IMAD.MOV.U32 R19, RZ, RZ, R10 ;  /* 0x000000ffff137224 */ /* 0x000fe400078e000a */
[----:B------:R-:W-:-:S04]  /*23f0*/  IMAD.WIDE R12, R56, 0x2, R16 ;  /* 0x00000002380c7825 */ /* 0x000fc800078e0210 */
[----:B------:R-:W-:Y:S01]  /*2400*/  IMAD.WIDE R10, R56, 0x2, R18 ;  /* 0x00000002380a7825 */ /* 0x000fe200078e0212 */
[----:B------:R0:W5:Y:S04]  /*2410*/  @!P0 LDG.E.U16 R15, desc[UR14][R12.64] ;  /* 0x0000000e0c0f8981 */ /* 0x000168000c1e1500 */
[----:B------:R1:W5:Y:S01]  /*2420*/  @!P0 LDG.E.U16 R40, desc[UR14][R10.64] ;  /* 0x0000000e0a288981 */ /* 0x000362000c1e1500 */
[----:B0-----:R-:W-:Y:S01]  /*2430*/  MOV R13, R14 ;  /* 0x0000000e000d7202 */ /* 0x001fe20000000f00 */
[----:B------:R-:W-:Y:S01]  /*2440*/  IMAD.MOV.U32 R12, RZ, RZ, R20 ;  /* 0x000000ffff0c7224 */ /* 0x000fe200078e0014 */
[----:B------:R-:W-:-:S03]  /*2450*/  PRMT R14, RZ, 0x7610, R14 ;  /* 0x00007610ff0e7816 */ /* 0x000fc6000000000e */
[----:B-1----:R-:W-:-:S05]  /*2460*/  IMAD.WIDE R10, R56, 0x2, R12 ;  /* 0x00000002380a7825 */ /* 0x002fca00078e020c */
[----:B------:R-:W5:Y:S04]  /*2470*/  @!P0 LDG.E.U16 R14, desc[UR14][R10.64] ;  /* 0x0000000e0a0e8981 */ /* 0x000f68000c1e1500 */
[----:B--2---:R-:W-:Y:S04]  /*2480*/  STS.U16 [R90+UR12], R92 ;  /* 0x0000005c5a007988 */ /* 0x004fe8000800040c */
[----:B---3--:R-:W-:Y:S04]  /*2490*/  STS.U16 [R90+UR12+0x800], R94 ;  /* 0x0008005e5a007988 */ /* 0x008fe8000800040c */
[----:B----4-:R-:W-:Y:S04]  /*24a0*/  STS.U16 [R90+UR12+0x400], R93 ;  /* 0x0004005d5a007988 */ /* 0x010fe8000800040c */
[----:B-----5:R-:W-:Y:S04]  /*24b0*/  STS.U16 [R90+UR12+0xc00], R95 ;  /* 0x000c005f5a007988 */ /* 0x020fe8000800040c */
[----:B------:R-:W-:Y:S04]  /*24c0*/  STS.U16 [R90+UR12+0x1000], R96 ;  /* 0x001000605a007988 */ /* 0x000fe8000800040c */
        /* <DEDUP_REMOVED lines=15> */
[----:B------:R-:W-:Y:S01]  /*25c0*/  STS.U16 [R21+UR12+0x5000], R9 ;  /* 0x0050000915007988 */ /* 0x000fe2000800040c */
[----:B------:R-:W-:-:S03]  /*25d0*/  USHF.L.U32 UR4, UR42, 0x5, URZ ;  /* 0x000000052a047899 */ /* 0x000fc6000800063f */
[----:B------:R-:W-:Y:S04]  /*25e0*/  STS.U16 [R21+UR12+0x5400], R4 ;  /* 0x0054000415007988 */ /* 0x000fe8000800040c */
[----:B------:R-:W-:Y:S04]  /*25f0*/  STS.U16 [R21+UR12+0x5800], R8 ;  /* 0x0058000815007988 */ /* 0x000fe8000800040c */
[----:B------:R-:W-:Y:S04]  /*2600*/  STS.U16 [R21+UR12+0x5c00], R15 ;  /* 0x005c000f15007988 */ /* 0x000fe8000800040c */
[----:B------:R-:W-:Y:S04]  /*2610*/  STS.U16 [R91+UR12+0x4200], R108 ;  /* 0x0042006c5b007988 */ /* 0x000fe8000800040c */
[----:B------:R-:W-:Y:S04]  /*2620*/  STS.U16 [R91+UR12+0x4600], R103 ;  /* 0x004600675b007988 */ /* 0x000fe8000800040c */
[----:B------:R-:W-:Y:S04]  /*2630*/  STS.U16 [R91+UR12+0x4a00], R3 ;  /* 0x004a00035b007988 */ /* 0x000fe8000800040c */
[----:B------:R-:W-:Y:S04]  /*2640*/  STS.U16 [R91+UR12+0x4e00], R0 ;  /* 0x004e00005b007988 */ /* 0x000fe8000800040c */
[----:B------:R0:W-:Y:S04]  /*2650*/  STS.U16 [R91+UR12+0x5200], R2 ;  /* 0x005200025b007988 */ /* 0x0001e8000800040c */
[----:B------:R-:W-:Y:S04]  /*2660*/  STS.U16 [R91+UR12+0x5600], R6 ;  /* 0x005600065b007988 */ /* 0x000fe8000800040c */
[----:B------:R1:W-:Y:S04]  /*2670*/  STS.U16 [R91+UR12+0x5a00], R40 ;  /* 0x005a00285b007988 */ /* 0x0003e8000800040c */
[----:B------:R2:W-:Y:S01]  /*2680*/  STS.U16 [R91+UR12+0x5e00], R14 ;  /* 0x005e000e5b007988 */ /* 0x0005e2000800040c */
[----:B------:R3:W-:Y:S06]  /*2690*/  MEMBAR.ALL.CTA ;  /* 0x0000000000007992 */ /* 0x0007ec0000008000 */
[----:B---3--:R-:W3:Y:S01]  /*26a0*/  FENCE.VIEW.ASYNC.S ;  /* 0x00000000000073c6 */ /* 0x008ee20000000000 */
[----:B------:R-:W-:-:S04]  /*26b0*/  ULOP3.LUT UR4, UR4, 0x180, URZ, 0xc0, !UPT ;  /* 0x0000018004047892 */ /* 0x000fc8000f8ec03f */
[----:B------:R-:W-:Y:S01]  /*26c0*/  ULEA.HI UR4, UR41, UR4, URZ, 0x1c ;  /* 0x0000000429047291 */ /* 0x000fe2000f8fe03f */
[----:B---3--:R-:W-:Y:S03]  /*26d0*/  BAR.SYNC.DEFER_BLOCKING 0x0 ;  /* 0x0000000000007b1d */ /* 0x008fe60000010000 */
[----:B------:R-:W-:-:S03]  /*26e0*/  ULOP3.LUT UR6, UR4, 0x3fff, URZ, 0xc0, !UPT ;  /* 0x00003fff04067892 */ /* 0x000fc6000f8ec03f */
[----:B------:R-:W-:Y:S01]  /*26f0*/  UMOV UR4, UR13 ;  /* 0x0000000d00047c82 */ /* 0x000fe20008000000 */
[----:B------:R-:W-:Y:S01]  /*2700*/  UMOV UR5, 0x40000040 ;  /* 0x4000004000057882 */ /* 0x000fe20000000000 */
[----:B------:R-:W-:Y:S01]  /*2710*/  UMOV UR7, 0x40000040 ;  /* 0x4000004000077882 */ /* 0x000fe20000000000 */
[----:B------:R-:W-:-:S06]  /*2720*/  WARPGROUP.ARRIVE ;  /* 0x00000000000079c5 */ /* 0x000fcc0000000000 */
[----:B------:R-:W-:Y:S01]  /*2730*/  HGMMA.64x16x16.F32.BF16 R24, gdesc[UR4].tnspA, R24 ;  /* 0x20200000041879f0 */ /* 0x000fe20008701818 */
[----:B------:R-:W-:Y:S01]  /*2740*/  UIADD3 UR10, UP0, UR6, 0x2, URZ ;  /* 0x00000002060a7890 */ /* 0x000fe2000ff1e03f */
[----:B------:R-:W-:-:S03]  /*2750*/  UMOV UR4, URZ ;  /* 0x0000003f00047c82 */ /* 0x000fc60008000000 */
[----:B------:R-:W-:-:S04]  /*2760*/  UIADD3.X UR11, UR4, 0x40000040, URZ, UP0, !UPT ;  /* 0x40000040040b7890 */ /* 0x000fc800087fe43f */
[----:B------:R-:W-:-:S05]  /*2770*/  UIADD3.64 UR18, UR10, 0x2, URZ ;  /* 0x000000020a127897 */ /* 0x000fca000fffe03f */
[----:B------:R-:W-:Y:S01]  /*2780*/  HGMMA.64x16x16.F32.BF16 R24, gdesc[UR8].tnspA, R24 ;  /* 0x20200000081879f0 */ /* 0x000fe20008701818 */
[----:B------:R-:W-:-:S03]  /*2790*/  UIADD3.64 UR22, UR10, 0x4, URZ ;  /* 0x000000040a167897 */ /* 0x000fc6000fffe03f */
[----:B------:R-:W-:Y:S01]  /*27a0*/  HGMMA.64x16x16.F32.BF16 R24, gdesc[UR16].tnspA, R24 ;  /* 0x20200000101879f0 */ /* 0x000fe20008701818 */
        /* <DEDUP_REMOVED lines=8> */
[----:B------:R-:W-:-:S05]  /*2830*/  VIADD R89, R89, 0xffffffff ;  /* 0xffffffff59597836 */ /* 0x000fca0000000000 */
[----:B------:R-:W-:Y:S01]  /*2840*/  ISETP.NE.U32.AND P0, PT, R89, RZ, PT ;  /* 0x000000ff5900720c */ /* 0x000fe20003f05070 */
[----:B------:R-:W-:Y:S01]  /*2850*/  HGMMA.64x16x16.F32.BF16 R24, gdesc[UR36].tnspA, R24, gsb0 ;  /* 0x20200000241879f0 */ /* 0x000fe20008001818 */
[----:B------:R-:W-:Y:S01]  /*2860*/  IMAD.WIDE R12, R57, 0x2, R12 ;  /* 0x00000002390c7825 */ /* 0x000fe200078e020c */
[----:B------:R-:W-:-:S03]  /*2870*/  UIADD3 UR40, UR40, -0x80, URZ ;  /* 0xffffff8028287890 */ /* 0x000fc6000fffe03f */
[----:B------:R-:W-:-:S04]  /*2880*/  IMAD.WIDE R16, R57, 0x2, R16 ;  /* 0x0000000239107825 */ /* 0x000fc800078e0210 */
[----:B0-----:R-:W-:-:S04]  /*2890*/  IMAD.WIDE R2, R57, 0x2, R18 ;  /* 0x0000000239027825 */ /* 0x001fc800078e0212 */
[----:B------:R-:W-:-:S04]  /*28a0*/  IMAD.WIDE R106, R57, 0x2, R106 ;  /* 0x00000002396a7825 */ /* 0x000fc800078e026a */
[----:B------:R-:W-:-:S04]  /*28b0*/  IMAD.WIDE R104, R57, 0x2, R104 ;  /* 0x0000000239687825 */ /* 0x000fc800078e0268 */
[----:B------:R-:W-:-:S04]  /*28c0*/  IMAD.WIDE R72, R57, 0x2, R72 ;  /* 0x0000000239487825 */ /* 0x000fc800078e0248 */
[----:B------:R-:W-:-:S04]  /*28d0*/  IMAD.WIDE R92, R57, 0x2, R70 ;  /* 0x00000002395c7825 */ /* 0x000fc800078e0246 */
[----:B------:R-:W-:-:S04]  /*28e0*/  IMAD.WIDE R62, R57, 0x2, R62 ;  /* 0x00000002393e7825 */ /* 0x000fc800078e023e */
[----:B------:R-:W-:Y:S01]  /*28f0*/  IMAD.WIDE R68, R57, 0x2, R68 ;  /* 0x0000000239447825 */ /* 0x000fe200078e0244 */
[----:B------:R-:W-:-:S03]  /*2900*/  MOV R8, R107 ;  /* 0x0000006b00087202 */ /* 0x000fc60000000f00 */
[----:B------:R-:W-:Y:S01]  /*2910*/  IMAD.WIDE R122, R57, 0x2, R122 ;  /* 0x00000002397a7825 */ /* 0x000fe200078e027a */
[----:B------:R-:W-:-:S03]  /*2920*/  MOV R0, R105 ;  /* 0x0000006900007202 */ /* 0x000fc60000000f00 */
[----:B------:R-:W-:Y:S01]  /*2930*/  IMAD.WIDE R120, R57, 0x2, R120 ;  /* 0x0000000239787825 */ /* 0x000fe200078e0278 */
[----:B-1----:R-:W-:-:S03]  /*2940*/  MOV R40, R73 ;  /* 0x0000004900287202 */ /* 0x002fc60000000f00 */
[----:B------:R-:W-:-:S04]  /*2950*/  IMAD.WIDE R116, R57, 0x2, R116 ;  /* 0x0000000239747825 */ /* 0x000fc800078e0274 */
[----:B------:R-:W-:Y:S01]  /*2960*/  IMAD.WIDE R118, R57, 0x2, R118 ;  /* 0x0000000239767825 */ /* 0x000fe200078e0276 */
[----:B------:R-:W-:-:S03]  /*2970*/  WARPGROUP.DEPBAR.LE gsb0, 0x0 ;  /* 0x00008000000079c5 */ /* 0x000fc60000010000 */
[----:B------:R-:W-:-:S04]  /*2980*/  IMAD.WIDE R70, R57, 0x2, R38 ;  /* 0x0000000239467825 */ /* 0x000fc800078e0226 */
[----:B------:R-:W-:-:S04]  /*2990*/  IMAD.WIDE R64, R57, 0x2, R64 ;  /* 0x0000000239407825 */ /* 0x000fc800078e0240 */
[----:B------:R-:W-:-:S04]  /*29a0*/  IMAD.WIDE R66, R57, 0x2, R66 ;  /* 0x0000000239427825 */ /* 0x000fc800078e0242 */
[----:B------:R-:W-:Y:S01]  /*29b0*/  IMAD.WIDE R60, R58, 0x2, R60 ;  /* 0x000000023a3c7825 */ /* 0x000fe200078e023c */
[----:B------:R-:W-:-:S03]  /*29c0*/  MOV R103, R68 ;  /* 0x0000004400677202 */ /* 0x000fc60000000f00 */
[----:B------:R-:W-:Y:S02]  /*29d0*/  IMAD.MOV.U32 R20, RZ, RZ, R12 ;  /* 0x000000ffff147224 */ /* 0x000fe400078e000c */
[----:B------:R-:W-:Y:S02]  /*29e0*/  IMAD.MOV.U32 R12, RZ, RZ, R17 ;  /* 0x000000ffff0c7224 */ /* 0x000fe400078e0011 */
[----:B------:R-:W-:Y:S02]  /*29f0*/  IMAD.MOV.U32 R10, RZ, RZ, R3 ;  /* 0x000000ffff0a7224 */ /* 0x000fe400078e0003 */
[----:B--2---:R-:W-:Y:S02]  /*2a00*/  IMAD.MOV.U32 R14, RZ, RZ, R13 ;  /* 0x000000ffff0e7224 */ /* 0x004fe400078e000d */
[----:B------:R-:W-:Y:S02]  /*2a10*/  IMAD.MOV.U32 R19, RZ, RZ, R16 ;  /* 0x000000ffff137224 */ /* 0x000fe400078e0010 */
[----:B------:R-:W-:-:S02]  /*2a20*/  IMAD.MOV.U32 R18, RZ, RZ, R2 ;  /* 0x000000ffff127224 */ /* 0x000fc400078e0002 */
[----:B------:R-:W-:Y:S02]  /*2a30*/  IMAD.MOV.U32 R17, RZ, RZ, R106 ;  /* 0x000000ffff117224 */ /* 0x000fe400078e006a */
[----:B------:R-:W-:Y:S02]  /*2a40*/  IMAD.MOV.U32 R11, RZ, RZ, R104 ;  /* 0x000000ffff0b7224 */ /* 0x000fe400078e0068 */
[----:B------:R-:W-:Y:S02]  /*2a50*/  IMAD.MOV.U32 R3, RZ, RZ, R72 ;  /* 0x000000ffff037224 */ /* 0x000fe400078e0048 */
[----:B------:R-:W-:Y:S02]  /*2a60*/  IMAD.MOV.U32 R108, RZ, RZ, R63 ;  /* 0x000000ffff6c7224 */ /* 0x000fe400078e003f */
        /* <DEDUP_REMOVED lines=18> */
[----:B------:R-:W-:Y:S01]  /*2b90*/  IMAD.MOV.U32 R63, RZ, RZ, R61 ;  /* 0x000000ffff3f7224 */ /* 0x000fe200078e003d */
[----:B------:R-:W-:Y:S06]  /*2ba0*/  @P0 BRA `(.L_x_1) ;  /* 0xffffffec00f00947 */ /* 0x000fec000383ffff */
[----:B------:R-:W-:Y:S02]  /*2bb0*/  F2FP.BF16.F32.PACK_AB R27, R31, R27 ;  /* 0x0000001b1f1b723e */ /* 0x000fe400000010ff */
[----:B------:R-:W-:Y:S02]  /*2bc0*/  F2FP.BF16.F32.PACK_AB R26, R30, R26 ;  /* 0x0000001a1e1a723e */ /* 0x000fe400000010ff */
[----:B------:R-:W-:Y:S02]  /*2bd0*/  F2FP.BF16.F32.PACK_AB R25, R29, R25 ;  /* 0x000000191d19723e */ /* 0x000fe400000010ff */
[----:B------:R-:W-:-:S07]  /*2be0*/  F2FP.BF16.F32.PACK_AB R24, R28, R24 ;  /* 0x000000181c18723e */ /* 0x000fce00000010ff */
.L_x_0:
[----:B------:R-:W-:Y:S01]  /*2bf0*/  SHF.R.S32.HI R2, RZ, 0x5, R36 ;  /* 0x00000005ff027819 */ /* 0x000fe20000011424 */
[----:B------:R-:W-:Y:S01]  /*2c00*/  IMAD.SHL.U32 R0, R36, 0x20, RZ ;  /* 0x0000002024007824 */ /* 0x000fe200078e00ff */
[----:B------:R-:W-:Y:S01]  /*2c10*/  BAR.SYNC.DEFER_BLOCKING 0x0 ;  /* 0x0000000000007b1d */ /* 0x000fe20000010000 */
[C-C-:B------:R-:W-:Y:S02]  /*2c20*/  LOP3.LUT R7, R23.reuse, 0x18, R33.reuse, 0xfe, !PT ;  /* 0x0000001817077812 */ /* 0x140fe400078efe21 */
[----:B------:R-:W-:Y:S02]  /*2c30*/  SGXT R2, R2, 0x1 ;  /* 0x000000010202781a */ /* 0x000fe40000000200 */
[----:B------:R-:W-:Y:S01]  /*2c40*/  LOP3.LUT R0, R0, 0x60, RZ, 0xc0, !PT ;  /* 0x0000006000007812 */ /* 0x000fe200078ec0ff */
[----:B------:R-:W-:Y:S01]  /*2c50*/  ULDC UR4, c[0x0][0x244] ;  /* 0x0000910000047ab9 */ /* 0x000fe20000000800 */
[----:B------:R-:W-:Y:S01]  /*2c60*/  LOP3.LUT R3, R2, 0x1040, RZ, 0xc0, !PT ;  /* 0x0000104002037812 */ /* 0x000fe200078ec0ff */
[----:B------:R-:W-:Y:S01]  /*2c70*/  ULDC.64 UR6, c[0x0][0x228] ;  /* 0x00008a0000067ab9 */ /* 0x000fe20000000a00 */
[----:B------:R-:W-:Y:S01]  /*2c80*/  LOP3.LUT R6, R23, 0x20, R33, 0xfe, !PT ;  /* 0x0000002017067812 */ /* 0x000fe200078efe21 */
[----:B------:R-:W-:Y:S01]  /*2c90*/  IMAD R0, R35, 0x4, R0 ;  /* 0x0000000423007824 */ /* 0x000fe200078e0200 */
[----:B------:R-:W-:Y:S01]  /*2ca0*/  LOP3.LUT R3, R3, 0x1c, R36, 0xf8, !PT ;  /* 0x0000001c03037812 */ /* 0x000fe200078ef824 */
[----:B------:R-:W-:Y:S01]  /*2cb0*/  IMAD.SHL.U32 R36, R36, 0x100, RZ ;  /* 0x0000010024247824 */ /* 0x000fe200078e00ff */
[----:B------:R-:W-:-:S02]  /*2cc0*/  SHF.R.U32.HI R35, RZ, 0x2, R35 ;  /* 0x00000002ff237819 */ /* 0x000fc40000011623 */
[----:B------:R-:W-:Y:S01]  /*2cd0*/  LOP3.LUT R3, R3, R0, RZ, 0x3c, !PT ;  /* 0x0000000003037212 */ /* 0x000fe200078e3cff */
[----:B------:R-:W-:Y:S01]  /*2ce0*/  IMAD R0, R22, UR4, RZ ;  /* 0x0000000416007c24 */ /* 0x000fe2000f8e02ff */
[----:B------:R-:W-:Y:S01]  /*2cf0*/  LOP3.LUT R5, R36, 0x1800, RZ, 0xc0, !PT ;  /* 0x0000180024057812 */ /* 0x000fe200078ec0ff */
[----:B------:R-:W-:Y:S01]  /*2d00*/  ULDC.64 UR4, c[0x0][0x220] ;  /* 0x0000880000047ab9 */ /* 0x000fe20000000a00 */
[----:B------:R-:W-:Y:S02]  /*2d10*/  LOP3.LUT R3, R3, 0x80, R32, 0xf8, !PT ;  /* 0x0000008003037812 */ /* 0x000fe400078ef820 */
[----:B------:R-:W-:Y:S01]  /*2d20*/  LEA R16, P1, R0, UR4, 0x1 ;  /* 0x0000000400107c11 */ /* 0x000fe2000f8208ff */
[----:B------:R-:W-:Y:S01]  /*2d30*/  IMAD R34, R34, 0x4, R5 ;  /* 0x0000000422227824 */ /* 0x000fe200078e0205 */
[----:B------:R-:W-:Y:S01]  /*2d40*/  LOP3.LUT R2, R3, 0x20, RZ, 0x3c, !PT ;  /* 0x0000002003027812 */ /* 0x000fe200078e3cff */
[----:B------:R-:W-:Y:S01]  /*2d50*/  STS [R3+UR12], R24 ;  /* 0x0000001803007988 */ /* 0x000fe2000800080c */
[----:B------:R-:W-:Y:S01]  /*2d60*/  ISETP.GE.AND P0, PT, R22, UR6, PT ;  /* 0x0000000616007c0c */ /* 0x000fe2000bf06270 */
[----:B------:R-:W-:Y:S01]  /*2d70*/  ULDC UR4, c[0x0][0x248] ;  /* 0x0000920000047ab9 */ /* 0x000fe20000000800 */
[----:B------:R-:W-:Y:S01]  /*2d80*/  LOP3.LUT R34, R34, R35, RZ, 0x3c, !PT ;  /* 0x0000002322227212 */ /* 0x000fe200078e3cff */
[----:B------:R0:W-:Y:S01]  /*2d90*/  STS [R3+UR12+0x100], R25 ;  /* 0x0001001903007988 */ /* 0x0001e2000800080c */
[----:B------:R-:W-:Y:S01]  /*2da0*/  LEA.HI.X.SX32 R18, R0, UR5, 0x1, P1 ;  /* 0x0000000500127c11 */ /* 0x000fe200088f0eff */
[----:B------:R-:W-:Y:S01]  /*2db0*/  IMAD R10, R7, UR4, RZ ;  /* 0x00000004070a7c24 */ /* 0x000fe2000f8e02ff */
[C-C-:B------:R-:W-:Y:S01]  /*2dc0*/  LOP3.LUT R20, R23.reuse, 0x30, R33.reuse, 0xfe, !PT ;  /* 0x0000003017147812 */ /* 0x140fe200078efe21 */
[----:B------:R-:W-:Y:S01]  /*2dd0*/  STS [R2+UR12+0x800], R26 ;  /* 0x0008001a02007988 */ /* 0x000fe2000800080c */
[C-C-:B------:R-:W-:Y:S01]  /*2de0*/  LOP3.LUT R0, R23.reuse, 0x38, R33.reuse, 0xfe, !PT ;  /* 0x0000003817007812 */ /* 0x140fe200078efe21 */
[----:B------:R-:W-:Y:S01]  /*2df0*/  IMAD R11, R6, UR4, RZ ;  /* 0x00000004060b7c24 */ /* 0x000fe2000f8e02ff */
[C-C-:B------:R-:W-:Y:S01]  /*2e00*/  LOP3.LUT R9, R23.reuse, 0x28, R33.reuse, 0xfe, !PT ;  /* 0x0000002817097812 */ /* 0x140fe200078efe21 */
[----:B------:R1:W-:Y:S01]  /*2e10*/  STS [R2+UR12+0x900], R27 ;  /* 0x0009001b02007988 */ /* 0x0003e2000800080c */
[----:B------:R-:W-:Y:S01]  /*2e20*/  IMAD R13, R20, UR4, RZ ;  /* 0x00000004140d7c24 */ /* 0x000fe2000f8e02ff */
[----:B0-----:R-:W-:Y:S01]  /*2e30*/  LOP3.LUT R3, R23, R33, RZ, 0xfc, !PT ;  /* 0x0000002117037212 */ /* 0x001fe200078efcff */
[----:B------:R-:W-:Y:S01]  /*2e40*/  IMAD R14, R0, UR4, RZ ;  /* 0x00000004000e7c24 */ /* 0x000fe2000f8e02ff */
[----:B------:R-:W-:Y:S01]  /*2e50*/  BAR.SYNC.DEFER_BLOCKING 0x0 ;  /* 0x0000000000007b1d */ /* 0x000fe20000010000 */
[----:B------:R-:W-:Y:S01]  /*2e60*/  IMAD R12, R9, UR4, RZ ;  /* 0x00000004090c7c24 */ /* 0x000fe2000f8e02ff */
[C---:B------:R-:W-:Y:S01]  /*2e70*/  ISETP.LT.AND P1, PT, R3.reuse, UR7, !P0 ;  /* 0x0000000703007c0c */ /* 0x040fe2000c721270 */
[----:B------:R-:W-:Y:S01]  /*2e80*/  IMAD R3, R3, UR4, RZ ;  /* 0x0000000403037c24 */ /* 0x000fe2000f8e02ff */
[----:B-1----:R-:W-:-:S02]  /*2e90*/  LOP3.LUT R2, R23, 0x8, R33, 0xfe, !PT ;  /* 0x0000000817027812 */ /* 0x002fc400078efe21 */
[----:B------:R-:W-:Y:S02]  /*2ea0*/  LOP3.LUT R23, R23, 0x10, R33, 0xfe, !PT ;  /* 0x0000001017177812 */ /* 0x000fe400078efe21 */
[C---:B------:R-:W-:Y:S01]  /*2eb0*/  ISETP.LT.AND P4, PT, R2.reuse, UR7, !P0 ;  /* 0x0000000702007c0c */ /* 0x040fe2000c781270 */
[----:B------:R-:W-:Y:S01]  /*2ec0*/  IMAD R5, R2, UR4, RZ ;  /* 0x0000000402057c24 */ /* 0x000fe2000f8e02ff */
[-C--:B------:R-:W-:Y:S02]  /*2ed0*/  LEA R2, P2, R3, R16.reuse, 0x1 ;  /* 0x0000001003027211 */ /* 0x080fe400078408ff */
[C---:B------:R-:W-:Y:S01]  /*2ee0*/  ISETP.LT.AND P5, PT, R23.reuse, UR7, !P0 ;  /* 0x0000000717007c0c */ /* 0x040fe2000c7a1270 */
[----:B------:R-:W-:Y:S01]  /*2ef0*/  IMAD R23, R23, UR4, RZ ;  /* 0x0000000417177c24 */ /* 0x000fe2000f8e02ff */
[----:B------:R-:W-:Y:S02]  /*2f00*/  LEA R4, P3, R5, R16, 0x1 ;  /* 0x0000001005047211 */ /* 0x000fe400078608ff */
[----:B------:R-:W-:-:S02]  /*2f10*/  LEA.HI.X.SX32 R3, R3, R18, 0x1, P2 ;  /* 0x0000001203037211 */ /* 0x000fc400010f0eff */
[----:B------:R-:W-:Y:S02]  /*2f20*/  LEA.HI.X.SX32 R5, R5, R18, 0x1, P3 ;  /* 0x0000001205057211 */ /* 0x000fe400018f0eff */
[----:B------:R-:W-:Y:S01]  /*2f30*/  ISETP.LT.AND P3, PT, R6, UR7, !P0 ;  /* 0x0000000706007c0c */ /* 0x000fe2000c761270 */
[----:B------:R-:W0:Y:S01]  /*2f40*/  LDS R15, [R34+UR12] ;  /* 0x0000000c220f7984 */ /* 0x000e220008000800 */
[----:B------:R-:W-:-:S03]  /*2f50*/  LEA R6, P6, R23, R16, 0x1 ;  /* 0x0000001017067211 */ /* 0x000fc600078c08ff */
[----:B------:R-:W1:Y:S04]  /*2f60*/  LDS R17, [R34+UR12+0x200] ;  /* 0x0002000c22117984 */ /* 0x000e680008000800 */
[----:B------:R-:W2:Y:S04]  /*2f70*/  LDS R19, [R34+UR12+0x400] ;  /* 0x0004000c22137984 */ /* 0x000ea80008000800 */
[----:B------:R-:W3:Y:S01]  /*2f80*/  LDS R21, [R34+UR12+0x600] ;  /* 0x0006000c22157984 */ /* 0x000ee20008000800 */
[----:B0-----:R-:W-:-:S03]  /*2f90*/  PRMT R8, R15, 0x7632, R8 ;  /* 0x000076320f087816 */ /* 0x001fc60000000008 */
[----:B------:R0:W-:Y:S04]  /*2fa0*/  @P1 STG.E.U16 desc[UR14][R2.64], R15 ;  /* 0x0000000f02001986 */ /* 0x0001e8000c10150e */
[----:B------:R4:W-:Y:S01]  /*2fb0*/  @P4 STG.E.U16 desc[UR14][R4.64], R8 ;  /* 0x0000000804004986 */ /* 0x0009e2000c10150e */
[----:B------:R-:W-:Y:S02]  /*2fc0*/  ISETP.LT.AND P4, PT, R7, UR7, !P0 ;  /* 0x0000000707007c0c */ /* 0x000fe4000c781270 */
[----:B------:R-:W-:Y:S02]  /*2fd0*/  LEA.HI.X.SX32 R7, R23, R18, 0x1, P6 ;  /* 0x0000001217077211 */ /* 0x000fe400030f0eff */
[----:B0-----:R-:W-:-:S03]  /*2fe0*/  LEA R2, P1, R10, R16, 0x1 ;  /* 0x000000100a027211 */ /* 0x001fc600078208ff */
[----:B-1----:R2:W-:Y:S01]  /*2ff0*/  @P5 STG.E.U16 desc[UR14][R6.64], R17 ;  /* 0x0000001106005986 */ /* 0x0025e2000c10150e */
[----:B----4-:R-:W-:Y:S02]  /*3000*/  LEA R4, P2, R11, R16, 0x1 ;  /* 0x000000100b047211 */ /* 0x010fe400078408ff */
[----:B------:R-:W-:Y:S02]  /*3010*/  LEA.HI.X.SX32 R3, R10, R18, 0x1, P1 ;  /* 0x000000120a037211 */ /* 0x000fe400008f0eff */
[----:B------:R-:W-:Y:S02]  /*3020*/  LEA R10, P1, R13, R16, 0x1 ;  /* 0x000000100d0a7211 */ /* 0x000fe400078208ff */
[-C--:B------:R-:W-:Y:S02]  /*3030*/  LEA.HI.X.SX32 R5, R11, R18.reuse, 0x1, P2 ;  /* 0x000000120b057211 */ /* 0x080fe400010f0eff */
[----:B------:R-:W-:Y:S02]  /*3040*/  ISETP.LT.AND P2, PT, R9, UR7, !P0 ;  /* 0x0000000709007c0c */ /* 0x000fe4000c741270 */
[----:B------:R-:W-:-:S02]  /*3050*/  LEA.HI.X.SX32 R11, R13, R18, 0x1, P1 ;  /* 0x000000120d0b7211 */ /* 0x000fc400008f0eff */
[----:B------:R-:W-:Y:S02]  /*3060*/  ISETP.LT.AND P1, PT, R20, UR7, !P0 ;  /* 0x0000000714007c0c */ /* 0x000fe4000c721270 */
[----:B------:R-:W-:Y:S02]  /*3070*/  ISETP.LT.AND P0, PT, R0, UR7, !P0 ;  /* 0x0000000700007c0c */ /* 0x000fe4000c701270 */
[C---:B------:R-:W-:Y:S02]  /*3080*/  LEA R8, P6, R12.reuse, R16, 0x1 ;  /* 0x000000100c087211 */ /* 0x040fe400078c08ff */
[----:B------:R-:W-:Y:S02]  /*3090*/  PRMT R0, R17, 0x7632, R0 ;  /* 0x0000763211007816 */ /* 0x000fe40000000000 */
[----:B------:R-:W-:Y:S02]  /*30a0*/  LEA.HI.X.SX32 R9, R12, R18, 0x1, P6 ;  /* 0x000000120c097211 */ /* 0x000fe400030f0eff */
[----:B--2---:R-:W-:Y:S01]  /*30b0*/  PRMT R7, R19, 0x7632, R7 ;  /* 0x0000763213077816 */ /* 0x004fe20000000007 */
[----:B------:R0:W-:Y:S01]  /*30c0*/  @P4 STG.E.U16 desc[UR14][R2.64], R0 ;  /* 0x0000000002004986 */ /* 0x0001e2000c10150e */
[----:B------:R-:W-:-:S03]  /*30d0*/  LEA R12, P6, R14, R16, 0x1 ;  /* 0x000000100e0c7211 */ /* 0x000fc600078c08ff */
[----:B------:R0:W-:Y:S01]  /*30e0*/  @P3 STG.E.U16 desc[UR14][R4.64], R19 ;  /* 0x0000001304003986 */ /* 0x0001e2000c10150e */
[----:B------:R-:W-:-:S03]  /*30f0*/  LEA.HI.X.SX32 R13, R14, R18, 0x1, P6 ;  /* 0x000000120e0d7211 */ /* 0x000fc600030f0eff */
[----:B------:R0:W-:Y:S04]  /*3100*/  @P2 STG.E.U16 desc[UR14][R8.64], R7 ;  /* 0x0000000708002986 */ /* 0x0001e8000c10150e */
[----:B---3--:R0:W-:Y:S01]  /*3110*/  @P1 STG.E.U16 desc[UR14][R10.64], R21 ;  /* 0x000000150a001986 */ /* 0x0081e2000c10150e */
[----:B------:R-:W-:Y:S05]  /*3120*/  @!P0 EXIT ;  /* 0x000000000000894d */ /* 0x000fea0003800000 */
[----:B------:R-:W-:-:S05]  /*3130*/  PRMT R6, R21, 0x7632, R6 ;  /* 0x0000763215067816 */ /* 0x000fca0000000006 */
[----:B------:R-:W-:Y:S01]  /*3140*/  STG.E.U16 desc[UR14][R12.64], R6 ;  /* 0x000000060c007986 */ /* 0x000fe2000c10150e */
[----:B------:R-:W-:Y:S05]  /*3150*/  EXIT ;  /* 0x000000000000794d */ /* 0x000fea0003800000 */
.L_x_2:
[----:B------:R-:W-:-:S00]  /*3160*/  BRA `(.L_x_2) ;  /* 0xfffffffc00fc7947 */ /* 0x000fc0000383ffff */
[----:B------:R-:W-:-:S00]  /*3170*/  NOP ;  /* 0x0000000000007918 */ /* 0x000fc00000000000 */
        /* <DEDUP_REMOVED lines=8> */
.L_x_3:


//--------------------- .nv.shared.matmul_kernel  --------------------------
	.section	.nv.shared.matmul_kernel,"aw",@nobits
	.sectionflags	@""
	.align	16
	.zero		1024


//--------------------- .nv.shared.reserved.0     --------------------------
	.section	.nv.shared.reserved.0,"aw",@nobits
	.weak		__nv_reservedSMEM_offset_0_alias
	.size		__nv_reservedSMEM_offset_0_alias, 0, 0
	.other		__nv_reservedSMEM_offset_0_alias,@"STO_CUDA_RESERVED_SHARED STV_DEFAULT"
__nv_reservedSMEM_offset_0_alias:
	.zero		0


//--------------------- .nv.constant0.matmul_kernel --------------------------
	.section	.nv.constant0.matmul_kernel,"a",@progbits
	.sectionflags	@""
	.align	4
.nv.constant0.matmul_kernel:
	.zero		608


//--------------------- SYMBOLS --------------------------

	.type		.nv.reservedSmem.offset0,@object
	.size		.nv.reservedSmem.offset0,0x4
